// auto-generated by cutlass_sweep.gemm — config: {"arch": "sm_100", "cluster_m": 1, "cluster_n": 4, "dtype": "fp32", "dtype_b": "fp32", "layout": "nt", "stages": 0, "tile_k": 32, "tile_m": 64, "tile_n": 128}
#include "cutlass/cutlass.h"
#include "cutlass/gemm/collective/collective_builder.hpp"
#include "cutlass/gemm/device/gemm_universal_adapter.h"
#include "cutlass/gemm/kernel/gemm_universal.hpp"
#include "cutlass/epilogue/collective/collective_builder.hpp"

using ElemA = float;
using ElemB = float;
using ElemCD = float;
using Acc  = float;
using TileShape    = cute::Shape<cute::_64, cute::_128, cute::_32>;
using ClusterShape = cute::Shape<cute::_1, cute::_4, cute::_1>;

using CollectiveEpilogue = typename cutlass::epilogue::collective::CollectiveBuilder<
    cutlass::arch::Sm100, cutlass::arch::OpClassTensorOp,
    TileShape, ClusterShape,
    cutlass::epilogue::collective::EpilogueTileAuto,
    Acc, Acc,
    ElemCD, cutlass::layout::RowMajor, 128 / cutlass::sizeof_bits<ElemCD>::value,
    ElemCD, cutlass::layout::RowMajor, 128 / cutlass::sizeof_bits<ElemCD>::value,
    cutlass::epilogue::collective::EpilogueScheduleAuto
  >::CollectiveOp;

using CollectiveMainloop = typename cutlass::gemm::collective::CollectiveBuilder<
    cutlass::arch::Sm100, cutlass::arch::OpClassTensorOp,
    ElemA, cutlass::layout::RowMajor, 128 / cutlass::sizeof_bits<ElemA>::value,
    ElemB, cutlass::layout::ColumnMajor, 128 / cutlass::sizeof_bits<ElemB>::value,
    Acc,
    TileShape, ClusterShape,
    cutlass::gemm::collective::StageCountAutoCarveout<static_cast<int>(sizeof(typename CollectiveEpilogue::SharedStorage))>,
    cutlass::gemm::collective::KernelScheduleAuto
  >::CollectiveOp;

using GemmKernel = cutlass::gemm::kernel::GemmUniversal<
    cute::Shape<int,int,int,int>,
    CollectiveMainloop,
    CollectiveEpilogue
>;
using Gemm = cutlass::gemm::device::GemmUniversalAdapter<GemmKernel>;

// Force the device kernel symbol into the cubin without needing a host main.
auto* _anchor = &cutlass::device_kernel<GemmKernel>;


// ===== COMPILED SASS (sm_100a) =====

	.target	sm_100a

	.elftype	@"ET_EXEC"


//--------------------- .note.nv.tkinfo           --------------------------
	.section	.note.nv.tkinfo,"",@"SHT_NOTE"
	.sectionflags	@"SHF_NOTE_NV_TKINFO"
	.tkinfo
        /*0018*/ 	.word	0x00000002
        /*0030*/ 	.string	""
        /*0030*/ 	.string	"ptxas"
        /*0030*/ 	.string	"Cuda compilation tools, release 13.0, V13.0.88"
        /*0030*/ 	.string	"Build cuda_13.0.r13.0/compiler.36424714_0"
        /*0030*/ 	.string	"-arch sm_100a -m 64 "



//--------------------- .note.nv.cuinfo           --------------------------
	.section	.note.nv.cuinfo,"",@"SHT_NOTE"
	.sectionflags	@"SHF_NOTE_NV_CUINFO"
        /*0018*/ 	.short	0x0002
        /*001a*/ 	.short	0x0064
        /*001c*/ 	.short	0x0082
	.zero		2


//--------------------- .nv.info                  --------------------------
	.section	.nv.info,"",@"SHT_CUDA_INFO"
	.align	4


	//----- nvinfo : EIATTR_REGCOUNT
	.align		4
        /*0000*/ 	.byte	0x04, 0x2f
        /*0002*/ 	.short	(.L_19 - .L_18)
	.align		4
.L_18:
        /*0004*/ 	.word	index@(_ZN7cutlass13device_kernelINS_4gemm6kernel13GemmUniversalIN4cute5tupleIJiiiiEEENS1_10collective13CollectiveMmaINS1_35MainloopSm100TmaUmmaWarpSpecializedILi8ELi2ELi4ENS5_IJNS4_1CILi1EEENSA_ILi4EEESB_EEEEENS5_IJNSA_ILi64EEENSA_ILi128EEENSA_ILi32EEEEEEfNS5_IJlSB_lEEEfSJ_NS4_8TiledMMAINS4_8MMA_AtomIJNS4_17SM100_MMA_TF32_SSINS_10tfloat32_tESN_fLi64ELi128ELNS4_4UMMA5MajorE0ELSP_0ELNSO_7ScaleInE0ELSQ_0EEEEEENS4_6LayoutINS5_IJSB_SB_SB_EEENS5_IJNSA_ILi0EEESV_SV_EEEEENS5_IJNS4_10UnderscoreESY_SY_EEEEENS4_23SM90_TMA_LOAD_MULTICASTENS4_14ComposedLayoutINS4_7SwizzleILi3ELi4ELi3EEENS4_18smem_ptr_flag_bitsILi32EEENST_INS5_IJNSA_ILi8EEESH_EEENS5_IJSH_SB_EEEEEEEvNS4_8identityENS4_13SM90_TMA_LOADES1B_vS1C_EENS_8epilogue10collective18CollectiveEpilogueINS1F_23Sm100TmaWarpSpecializedILi4ELi2ELi16ELb1ELb0EEEJSI_NS5_IJNST_ISF_SB_EENST_ISH_SB_EEEEEfSJ_fSJ_NS1F_6fusion15FusionCallbacksIS1J_NS1N_17LinearCombinationIffffLNS_15FloatRoundStyleE2EEESI_S1M_JEEENS4_5SM1004TMEM4LOAD26SM100_TMEM_LOAD_16dp128b8xES1D_S1B_NS4_17SM75_U32x4_LDSM_NENS4_14SM90_TMA_STOREES1B_NS4_17SM90_U32x4_STSM_NENS4_39AutoVectorizingCopyWithAssumedAlignmentILi128EEEEEEvvEEEEvNT_6ParamsE)
        /*0008*/ 	.word	0x00000050


	//----- nvinfo : EIATTR_FRAME_SIZE
	.align		4
.L_19:
        /*000c*/ 	.byte	0x04, 0x11
        /*000e*/ 	.short	(.L_21 - .L_20)
	.align		4
.L_20:
        /*0010*/ 	.word	index@($__internal_2_$__cuda_sm10x_tcgen05_guardrail_trap_unallocated_columns_being_dealloced)
        /*0014*/ 	.word	0x00000000


	//----- nvinfo : EIATTR_FRAME_SIZE
	.align		4
.L_21:
        /*0018*/ 	.byte	0x04, 0x11
        /*001a*/ 	.short	(.L_23 - .L_22)
	.align		4
.L_22:
        /*001c*/ 	.word	index@($__internal_1_$__cuda_sm10x_tcgen05_guardrail_trap_phase_invalid_during_alloc)
        /*0020*/ 	.word	0x00000000


	//----- nvinfo : EIATTR_FRAME_SIZE
	.align		4
.L_23:
        /*0024*/ 	.byte	0x04, 0x11
        /*0026*/ 	.short	(.L_25 - .L_24)
	.align		4
.L_24:
        /*0028*/ 	.word	index@($__internal_0_$__cuda_sm10x_tcgen05_guardrail_trap_col_being_dealloced_not_returned_by_alloc)
        /*002c*/ 	.word	0x00000000


	//----- nvinfo : EIATTR_FRAME_SIZE
	.align		4
.L_25:
        /*0030*/ 	.byte	0x04, 0x11
        /*0032*/ 	.short	(.L_27 - .L_26)
	.align		4
.L_26:
        /*0034*/ 	.word	index@(_ZN7cutlass13device_kernelINS_4gemm6kernel13GemmUniversalIN4cute5tupleIJiiiiEEENS1_10collective13CollectiveMmaINS1_35MainloopSm100TmaUmmaWarpSpecializedILi8ELi2ELi4ENS5_IJNS4_1CILi1EEENSA_ILi4EEESB_EEEEENS5_IJNSA_ILi64EEENSA_ILi128EEENSA_ILi32EEEEEEfNS5_IJlSB_lEEEfSJ_NS4_8TiledMMAINS4_8MMA_AtomIJNS4_17SM100_MMA_TF32_SSINS_10tfloat32_tESN_fLi64ELi128ELNS4_4UMMA5MajorE0ELSP_0ELNSO_7ScaleInE0ELSQ_0EEEEEENS4_6LayoutINS5_IJSB_SB_SB_EEENS5_IJNSA_ILi0EEESV_SV_EEEEENS5_IJNS4_10UnderscoreESY_SY_EEEEENS4_23SM90_TMA_LOAD_MULTICASTENS4_14ComposedLayoutINS4_7SwizzleILi3ELi4ELi3EEENS4_18smem_ptr_flag_bitsILi32EEENST_INS5_IJNSA_ILi8EEESH_EEENS5_IJSH_SB_EEEEEEEvNS4_8identityENS4_13SM90_TMA_LOADES1B_vS1C_EENS_8epilogue10collective18CollectiveEpilogueINS1F_23Sm100TmaWarpSpecializedILi4ELi2ELi16ELb1ELb0EEEJSI_NS5_IJNST_ISF_SB_EENST_ISH_SB_EEEEEfSJ_fSJ_NS1F_6fusion15FusionCallbacksIS1J_NS1N_17LinearCombinationIffffLNS_15FloatRoundStyleE2EEESI_S1M_JEEENS4_5SM1004TMEM4LOAD26SM100_TMEM_LOAD_16dp128b8xES1D_S1B_NS4_17SM75_U32x4_LDSM_NENS4_14SM90_TMA_STOREES1B_NS4_17SM90_U32x4_STSM_NENS4_39AutoVectorizingCopyWithAssumedAlignmentILi128EEEEEEvvEEEEvNT_6ParamsE)
        /*0038*/ 	.word	0x00000000


	//----- nvinfo : EIATTR_MIN_STACK_SIZE
	.align		4
.L_27:
        /*003c*/ 	.byte	0x04, 0x12
        /*003e*/ 	.short	(.L_29 - .L_28)
	.align		4
.L_28:
        /*0040*/ 	.word	index@(_ZN7cutlass13device_kernelINS_4gemm6kernel13GemmUniversalIN4cute5tupleIJiiiiEEENS1_10collective13CollectiveMmaINS1_35MainloopSm100TmaUmmaWarpSpecializedILi8ELi2ELi4ENS5_IJNS4_1CILi1EEENSA_ILi4EEESB_EEEEENS5_IJNSA_ILi64EEENSA_ILi128EEENSA_ILi32EEEEEEfNS5_IJlSB_lEEEfSJ_NS4_8TiledMMAINS4_8MMA_AtomIJNS4_17SM100_MMA_TF32_SSINS_10tfloat32_tESN_fLi64ELi128ELNS4_4UMMA5MajorE0ELSP_0ELNSO_7ScaleInE0ELSQ_0EEEEEENS4_6LayoutINS5_IJSB_SB_SB_EEENS5_IJNSA_ILi0EEESV_SV_EEEEENS5_IJNS4_10UnderscoreESY_SY_EEEEENS4_23SM90_TMA_LOAD_MULTICASTENS4_14ComposedLayoutINS4_7SwizzleILi3ELi4ELi3EEENS4_18smem_ptr_flag_bitsILi32EEENST_INS5_IJNSA_ILi8EEESH_EEENS5_IJSH_SB_EEEEEEEvNS4_8identityENS4_13SM90_TMA_LOADES1B_vS1C_EENS_8epilogue10collective18CollectiveEpilogueINS1F_23Sm100TmaWarpSpecializedILi4ELi2ELi16ELb1ELb0EEEJSI_NS5_IJNST_ISF_SB_EENST_ISH_SB_EEEEEfSJ_fSJ_NS1F_6fusion15FusionCallbacksIS1J_NS1N_17LinearCombinationIffffLNS_15FloatRoundStyleE2EEESI_S1M_JEEENS4_5SM1004TMEM4LOAD26SM100_TMEM_LOAD_16dp128b8xES1D_S1B_NS4_17SM75_U32x4_LDSM_NENS4_14SM90_TMA_STOREES1B_NS4_17SM90_U32x4_STSM_NENS4_39AutoVectorizingCopyWithAssumedAlignmentILi128EEEEEEvvEEEEvNT_6ParamsE)
        /*0044*/ 	.word	0x00000000
.L_29:


//--------------------- .nv.compat                --------------------------
	.section	.nv.compat,"",@"SHT_CUDA_COMPAT_INFO"
	.align	4
        /*0000*/ 	.byte	0x02, 0x09, 0x01, 0x00, 0x02, 0x02, 0x02, 0x00, 0x02, 0x05, 0x05, 0x00, 0x03, 0x07, 0x01, 0x01
        /*0010*/ 	.byte	0x02, 0x03, 0x01, 0x00, 0x02, 0x06, 0x01, 0x00, 0x04, 0x0b, 0x08, 0x00, 0x09, 0x00, 0x00, 0x00
        /*0020*/ 	.byte	0x00, 0x00, 0x00, 0x00


//--------------------- .nv.info._ZN7cutlass13device_kernelINS_4gemm6kernel13GemmUniversalIN4cute5tupleIJiiiiEEENS1_10collective13CollectiveMmaINS1_35MainloopSm100TmaUmmaWarpSpecializedILi8ELi2ELi4ENS5_IJNS4_1CILi1EEENSA_ILi4EEESB_EEEEENS5_IJNSA_ILi64EEENSA_ILi128EEENSA_ILi32EEEEEEfNS5_IJlSB_lEEEfSJ_NS4_8TiledMMAINS4_8MMA_AtomIJNS4_17SM100_MMA_TF32_SSINS_10tfloat32_tESN_fLi64ELi128ELNS4_4UMMA5MajorE0ELSP_0ELNSO_7ScaleInE0ELSQ_0EEEEEENS4_6LayoutINS5_IJSB_SB_SB_EEENS5_IJNSA_ILi0EEESV_SV_EEEEENS5_IJNS4_10UnderscoreESY_SY_EEEEENS4_23SM90_TMA_LOAD_MULTICASTENS4_14ComposedLayoutINS4_7SwizzleILi3ELi4ELi3EEENS4_18smem_ptr_flag_bitsILi32EEENST_INS5_IJNSA_ILi8EEESH_EEENS5_IJSH_SB_EEEEEEEvNS4_8identityENS4_13SM90_TMA_LOADES1B_vS1C_EENS_8epilogue10collective18CollectiveEpilogueINS1F_23Sm100TmaWarpSpecializedILi4ELi2ELi16ELb1ELb0EEEJSI_NS5_IJNST_ISF_SB_EENST_ISH_SB_EEEEEfSJ_fSJ_NS1F_6fusion15FusionCallbacksIS1J_NS1N_17LinearCombinationIffffLNS_15FloatRoundStyleE2EEESI_S1M_JEEENS4_5SM1004TMEM4LOAD26SM100_TMEM_LOAD_16dp128b8xES1D_S1B_NS4_17SM75_U32x4_LDSM_NENS4_14SM90_TMA_STOREES1B_NS4_17SM90_U32x4_STSM_NENS4_39AutoVectorizingCopyWithAssumedAlignmentILi128EEEEEEvvEEEEvNT_6ParamsE --------------------------
	.section	.nv.info._ZN7cutlass13device_kernelINS_4gemm6kernel13GemmUniversalIN4cute5tupleIJiiiiEEENS1_10collective13CollectiveMmaINS1_35MainloopSm100TmaUmmaWarpSpecializedILi8ELi2ELi4ENS5_IJNS4_1CILi1EEENSA_ILi4EEESB_EEEEENS5_IJNSA_ILi64EEENSA_ILi128EEENSA_ILi32EEEEEEfNS5_IJlSB_lEEEfSJ_NS4_8TiledMMAINS4_8MMA_AtomIJNS4_17SM100_MMA_TF32_SSINS_10tfloat32_tESN_fLi64ELi128ELNS4_4UMMA5MajorE0ELSP_0ELNSO_7ScaleInE0ELSQ_0EEEEEENS4_6LayoutINS5_IJSB_SB_SB_EEENS5_IJNSA_ILi0EEESV_SV_EEEEENS5_IJNS4_10UnderscoreESY_SY_EEEEENS4_23SM90_TMA_LOAD_MULTICASTENS4_14ComposedLayoutINS4_7SwizzleILi3ELi4ELi3EEENS4_18smem_ptr_flag_bitsILi32EEENST_INS5_IJNSA_ILi8EEESH_EEENS5_IJSH_SB_EEEEEEEvNS4_8identityENS4_13SM90_TMA_LOADES1B_vS1C_EENS_8epilogue10collective18CollectiveEpilogueINS1F_23Sm100TmaWarpSpecializedILi4ELi2ELi16ELb1ELb0EEEJSI_NS5_IJNST_ISF_SB_EENST_ISH_SB_EEEEEfSJ_fSJ_NS1F_6fusion15FusionCallbacksIS1J_NS1N_17LinearCombinationIffffLNS_15FloatRoundStyleE2EEESI_S1M_JEEENS4_5SM1004TMEM4LOAD26SM100_TMEM_LOAD_16dp128b8xES1D_S1B_NS4_17SM75_U32x4_LDSM_NENS4_14SM90_TMA_STOREES1B_NS4_17SM90_U32x4_STSM_NENS4_39AutoVectorizingCopyWithAssumedAlignmentILi128EEEEEEvvEEEEvNT_6ParamsE,"",@"SHT_CUDA_INFO"
	.sectionflags	@""
	.align	4


	//----- nvinfo : EIATTR_CUDA_API_VERSION
	.align		4
        /*0000*/ 	.byte	0x04, 0x37
        /*0002*/ 	.short	(.L_31 - .L_30)
.L_30:
        /*0004*/ 	.word	0x00000082


	//----- nvinfo : EIATTR_KPARAM_INFO
	.align		4
.L_31:
        /*0008*/ 	.byte	0x04, 0x17
        /*000a*/ 	.short	(.L_33 - .L_32)
.L_32:
        /*000c*/ 	.word	0x00000000
        /*0010*/ 	.short	0x0000
        /*0012*/ 	.short	0x0000
        /*0014*/ 	.byte	0x00, 0xf0, 0x01, 0x20


	//----- nvinfo : EIATTR_AT_ENTRY_FRAGMENTS
	.align		4
.L_33:
        /*0018*/ 	.byte	0x04, 0x4f
        /*001a*/ 	.short	(.L_35 - .L_34)


	//   ....[0]....
.L_34:
        /*001c*/ 	.word	0x00000006


	//----- nvinfo : EIATTR_RESERVED_SMEM_USED
	.align		4
.L_35:
        /*0020*/ 	.byte	0x01, 0x41
	.zero		2


	//----- nvinfo : EIATTR_SPARSE_MMA_MASK
	.align		4
        /*0024*/ 	.byte	0x03, 0x50
        /*0026*/ 	.short	0x0000


	//----- nvinfo : EIATTR_TCGEN05_1CTA_USED
	.align		4
        /*0028*/ 	.byte	0x01, 0x51
	.zero		2


	//----- nvinfo : EIATTR_MAXREG_COUNT
	.align		4
        /*002c*/ 	.byte	0x03, 0x1b
        /*002e*/ 	.short	0x00ff


	//----- nvinfo : EIATTR_NUM_BARRIERS
	.align		4
        /*0030*/ 	.byte	0x02, 0x4c
        /*0032*/ 	.byte	0x07
	.zero		1


	//----- nvinfo : EIATTR_EXTERNS
	.align		4
        /*0034*/ 	.byte	0x04, 0x0f
        /*0036*/ 	.short	(.L_37 - .L_36)


	//   ....[0]....
	.align		4
.L_36:
        /*0038*/ 	.word	index@(__assertfail)


	//----- nvinfo : EIATTR_MERCURY_ISA_VERSION
	.align		4
.L_37:
        /*003c*/ 	.byte	0x03, 0x5f
        /*003e*/ 	.short	0x0101


	//----- nvinfo : EIATTR_INT_WARP_WIDE_INSTR_OFFSETS
	.align		4
        /*0040*/ 	.byte	0x04, 0x31
        /*0042*/ 	.short	(.L_39 - .L_38)


	//   ....[0]....
.L_38:
        /*0044*/ 	.word	0x000040a0


	//   ....[1]....
        /*0048*/ 	.word	0x000040d0


	//   ....[2]....
        /*004c*/ 	.word	0x000040f0


	//   ....[3]....
        /*0050*/ 	.word	0x00004c70


	//   ....[4]....
        /*0054*/ 	.word	0x00004ce0


	//   ....[5]....
        /*0058*/ 	.word	0x00004db0


	//   ....[6]....
        /*005c*/ 	.word	0x00004e30


	//   ....[7]....
        /*0060*/ 	.word	0x00004f20


	//   ....[8]....
        /*0064*/ 	.word	0x00004fa0


	//   ....[9]....
        /*0068*/ 	.word	0x00005080


	//   ....[10]....
        /*006c*/ 	.word	0x00005130


	//----- nvinfo : EIATTR_COOP_GROUP_MASK_REGIDS
	.align		4
.L_39:
        /*0070*/ 	.byte	0x04, 0x29
        /*0072*/ 	.short	(.L_41 - .L_40)


	//   ....[0]....
.L_40:
        /*0074*/ 	.word	0xffffffff


	//   ....[1]....
        /*0078*/ 	.word	0xffffffff


	//   ....[2]....
        /*007c*/ 	.word	0xffffffff


	//   ....[3]....
        /*0080*/ 	.word	0xffffffff


	//   ....[4]....
        /*0084*/ 	.word	0xffffffff


	//   ....[5]....
        /*0088*/ 	.word	0xffffffff


	//   ....[6]....
        /*008c*/ 	.word	0xffffffff


	//   ....[7]....
        /*0090*/ 	.word	0xffffffff


	//   ....[8]....
        /*0094*/ 	.word	0xffffffff


	//   ....[9]....
        /*0098*/ 	.word	0xffffffff


	//   ....[10]....
        /*009c*/ 	.word	0xffffffff


	//   ....[11]....
        /*00a0*/ 	.word	0xffffffff


	//   ....[12]....
        /*00a4*/ 	.word	0xffffffff


	//   ....[13]....
        /*00a8*/ 	.word	0xffffffff


	//----- nvinfo : EIATTR_COOP_GROUP_INSTR_OFFSETS
	.align		4
.L_41:
        /*00ac*/ 	.byte	0x04, 0x28
        /*00ae*/ 	.short	(.L_43 - .L_42)


	//   ....[0]....
.L_42:
        /*00b0*/ 	.word	0x00000080


	//   ....[1]....
        /*00b4*/ 	.word	0x000004f0


	//   ....[2]....
        /*00b8*/ 	.word	0x00000750


	//   ....[3]....
        /*00bc*/ 	.word	0x000008f0


	//   ....[4]....
        /*00c0*/ 	.word	0x000009f0


	//   ....[5]....
        /*00c4*/ 	.word	0x00000b60


	//   ....[6]....
        /*00c8*/ 	.word	0x00000d00


	//   ....[7]....
        /*00cc*/ 	.word	0x00000eb0


	//   ....[8]....
        /*00d0*/ 	.word	0x00002160


	//   ....[9]....
        /*00d4*/ 	.word	0x00003290


	//   ....[10]....
        /*00d8*/ 	.word	0x000034a0


	//   ....[11]....
        /*00dc*/ 	.word	0x000034d0


	//   ....[12]....
        /*00e0*/ 	.word	0x00003f80


	//   ....[13]....
        /*00e4*/ 	.word	0x000041b0


	//----- nvinfo : EIATTR_VRC_CTA_INIT_COUNT
	.align		4
.L_43:
        /*00e8*/ 	.byte	0x02, 0x4a
        /*00ea*/ 	.byte	0x80
	.zero		1


	//----- nvinfo : EIATTR_SYSCALL_OFFSETS
	.align		4
        /*00ec*/ 	.byte	0x04, 0x46
        /*00ee*/ 	.short	(.L_45 - .L_44)


	//   ....[0]....
.L_44:
        /*00f0*/ 	.word	0x00005dd0


	//   ....[1]....
        /*00f4*/ 	.word	0x00005ec0


	//   ....[2]....
        /*00f8*/ 	.word	0x00006730


	//   ....[3]....
        /*00fc*/ 	.word	0x00006ef0


	//   ....[4]....
        /*0100*/ 	.word	0x00007660


	//   ....[5]....
        /*0104*/ 	.word	0x00007dc0


	//----- nvinfo : EIATTR_MBARRIER_INSTR_OFFSETS
	.align		4
.L_45:
        /*0108*/ 	.byte	0x04, 0x39
        /*010a*/ 	.short	(.L_47 - .L_46)


	//   ....[0]....
.L_46:
        /*010c*/ 	.word	0x00000630
        /*0110*/ 	.word	0x000000ff
        /*0114*/ 	.word	0x00000000
        /*0118*/ 	.short	0x0100
        /*011a*/ 	.byte	0x04
	.zero		1


	//   ....[1]....
        /*011c*/ 	.word	0x00000640
        /*0120*/ 	.word	0x000000ff
        /*0124*/ 	.word	0x00000040
        /*0128*/ 	.short	0x0100
        /*012a*/ 	.byte	0x04
	.zero		1


	//   ....[2]....
        /*012c*/ 	.word	0x00000650
        /*0130*/ 	.word	0x000000ff
        /*0134*/ 	.word	0x00000008
        /*0138*/ 	.short	0x0100
        /*013a*/ 	.byte	0x04
	.zero		1


	//   ....[3]....
        /*013c*/ 	.word	0x00000660
        /*0140*/ 	.word	0x000000ff
        /*0144*/ 	.word	0x00000048
        /*0148*/ 	.short	0x0100
        /*014a*/ 	.byte	0x04
	.zero		1


	//   ....[4]....
        /*014c*/ 	.word	0x00000670
        /*0150*/ 	.word	0x000000ff
        /*0154*/ 	.word	0x00000010
        /*0158*/ 	.short	0x0100
        /*015a*/ 	.byte	0x04
	.zero		1


	//   ....[5]....
        /*015c*/ 	.word	0x00000680
        /*0160*/ 	.word	0x000000ff
        /*0164*/ 	.word	0x00000050
        /*0168*/ 	.short	0x0100
        /*016a*/ 	.byte	0x04
	.zero		1


	//   ....[6]....
        /*016c*/ 	.word	0x00000690
        /*0170*/ 	.word	0x000000ff
        /*0174*/ 	.word	0x00000018
        /*0178*/ 	.short	0x0100
        /*017a*/ 	.byte	0x04
	.zero		1


	//   ....[7]....
        /*017c*/ 	.word	0x000006a0
        /*0180*/ 	.word	0x000000ff
        /*0184*/ 	.word	0x00000058
        /*0188*/ 	.short	0x0100
        /*018a*/ 	.byte	0x04
	.zero		1


	//   ....[8]....
        /*018c*/ 	.word	0x000006b0
        /*0190*/ 	.word	0x000000ff
        /*0194*/ 	.word	0x00000020
        /*0198*/ 	.short	0x0100
        /*019a*/ 	.byte	0x04
	.zero		1


	//   ....[9]....
        /*019c*/ 	.word	0x000006c0
        /*01a0*/ 	.word	0x000000ff
        /*01a4*/ 	.word	0x00000060
        /*01a8*/ 	.short	0x0100
        /*01aa*/ 	.byte	0x04
	.zero		1


	//   ....[10]....
        /*01ac*/ 	.word	0x000006d0
        /*01b0*/ 	.word	0x000000ff
        /*01b4*/ 	.word	0x00000028
        /*01b8*/ 	.short	0x0100
        /*01ba*/ 	.byte	0x04
	.zero		1


	//   ....[11]....
        /*01bc*/ 	.word	0x000006e0
        /*01c0*/ 	.word	0x000000ff
        /*01c4*/ 	.word	0x00000068
        /*01c8*/ 	.short	0x0100
        /*01ca*/ 	.byte	0x04
	.zero		1


	//   ....[12]....
        /*01cc*/ 	.word	0x000006f0
        /*01d0*/ 	.word	0x000000ff
        /*01d4*/ 	.word	0x00000030
        /*01d8*/ 	.short	0x0100
        /*01da*/ 	.byte	0x04
	.zero		1


	//   ....[13]....
        /*01dc*/ 	.word	0x00000700
        /*01e0*/ 	.word	0x000000ff
        /*01e4*/ 	.word	0x00000070
        /*01e8*/ 	.short	0x0100
        /*01ea*/ 	.byte	0x04
	.zero		1


	//   ....[14]....
        /*01ec*/ 	.word	0x00000710
        /*01f0*/ 	.word	0x000000ff
        /*01f4*/ 	.word	0x00000038
        /*01f8*/ 	.short	0x0100
        /*01fa*/ 	.byte	0x04
	.zero		1


	//   ....[15]....
        /*01fc*/ 	.word	0x00000720
        /*0200*/ 	.word	0x000000ff
        /*0204*/ 	.word	0x00000078
        /*0208*/ 	.short	0x0100
        /*020a*/ 	.byte	0x04
	.zero		1


	//   ....[16]....
        /*020c*/ 	.word	0x00000860
        /*0210*/ 	.word	0x000000ff
        /*0214*/ 	.word	0x00000080
        /*0218*/ 	.short	0x0100
        /*021a*/ 	.byte	0x04
	.zero		1


	//   ....[17]....
        /*021c*/ 	.word	0x00000870
        /*0220*/ 	.word	0x000000ff
        /*0224*/ 	.word	0x000000a0
        /*0228*/ 	.short	0x0100
        /*022a*/ 	.byte	0x04
	.zero		1


	//   ....[18]....
        /*022c*/ 	.word	0x00000880
        /*0230*/ 	.word	0x000000ff
        /*0234*/ 	.word	0x00000088
        /*0238*/ 	.short	0x0100
        /*023a*/ 	.byte	0x04
	.zero		1


	//   ....[19]....
        /*023c*/ 	.word	0x00000890
        /*0240*/ 	.word	0x000000ff
        /*0244*/ 	.word	0x000000a8
        /*0248*/ 	.short	0x0100
        /*024a*/ 	.byte	0x04
	.zero		1


	//   ....[20]....
        /*024c*/ 	.word	0x000008a0
        /*0250*/ 	.word	0x000000ff
        /*0254*/ 	.word	0x00000090
        /*0258*/ 	.short	0x0100
        /*025a*/ 	.byte	0x04
	.zero		1


	//   ....[21]....
        /*025c*/ 	.word	0x000008b0
        /*0260*/ 	.word	0x000000ff
        /*0264*/ 	.word	0x000000b0
        /*0268*/ 	.short	0x0100
        /*026a*/ 	.byte	0x04
	.zero		1


	//   ....[22]....
        /*026c*/ 	.word	0x000008c0
        /*0270*/ 	.word	0x000000ff
        /*0274*/ 	.word	0x00000098
        /*0278*/ 	.short	0x0100
        /*027a*/ 	.byte	0x04
	.zero		1


	//   ....[23]....
        /*027c*/ 	.word	0x000008d0
        /*0280*/ 	.word	0x000000ff
        /*0284*/ 	.word	0x000000b8
        /*0288*/ 	.short	0x0100
        /*028a*/ 	.byte	0x04
	.zero		1


	//   ....[24]....
        /*028c*/ 	.word	0x000009c0
        /*0290*/ 	.word	0x000000ff
        /*0294*/ 	.word	0x000000c0
        /*0298*/ 	.short	0x0100
        /*029a*/ 	.byte	0x06
	.zero		1


	//   ....[25]....
        /*029c*/ 	.word	0x000009d0
        /*02a0*/ 	.word	0x000000ff
        /*02a4*/ 	.word	0x000000c8
        /*02a8*/ 	.short	0x0100
        /*02aa*/ 	.byte	0x06
	.zero		1


	//   ....[26]....
        /*02ac*/ 	.word	0x00000b10
        /*02b0*/ 	.word	0x000000ff
        /*02b4*/ 	.word	0x000000d0
        /*02b8*/ 	.short	0x0100
        /*02ba*/ 	.byte	0x06
	.zero		1


	//   ....[27]....
        /*02bc*/ 	.word	0x00000b20
        /*02c0*/ 	.word	0x000000ff
        /*02c4*/ 	.word	0x000000e0
        /*02c8*/ 	.short	0x0100
        /*02ca*/ 	.byte	0x06
	.zero		1


	//   ....[28]....
        /*02cc*/ 	.word	0x00000b30
        /*02d0*/ 	.word	0x000000ff
        /*02d4*/ 	.word	0x000000d8
        /*02d8*/ 	.short	0x0100
        /*02da*/ 	.byte	0x06
	.zero		1


	//   ....[29]....
        /*02dc*/ 	.word	0x00000b40
        /*02e0*/ 	.word	0x000000ff
        /*02e4*/ 	.word	0x000000e8
        /*02e8*/ 	.short	0x0100
        /*02ea*/ 	.byte	0x06
	.zero		1


	//   ....[30]....
        /*02ec*/ 	.word	0x00000c70
        /*02f0*/ 	.word	0x000000ff
        /*02f4*/ 	.word	0x000000f0
        /*02f8*/ 	.short	0x0100
        /*02fa*/ 	.byte	0x04
	.zero		1


	//   ....[31]....
        /*02fc*/ 	.word	0x00000c80
        /*0300*/ 	.word	0x000000ff
        /*0304*/ 	.word	0x00000110
        /*0308*/ 	.short	0x0100
        /*030a*/ 	.byte	0x04
	.zero		1


	//   ....[32]....
        /*030c*/ 	.word	0x00000c90
        /*0310*/ 	.word	0x000000ff
        /*0314*/ 	.word	0x000000f8
        /*0318*/ 	.short	0x0100
        /*031a*/ 	.byte	0x04
	.zero		1


	//   ....[33]....
        /*031c*/ 	.word	0x00000ca0
        /*0320*/ 	.word	0x000000ff
        /*0324*/ 	.word	0x00000118
        /*0328*/ 	.short	0x0100
        /*032a*/ 	.byte	0x04
	.zero		1


	//   ....[34]....
        /*032c*/ 	.word	0x00000cb0
        /*0330*/ 	.word	0x000000ff
        /*0334*/ 	.word	0x00000100
        /*0338*/ 	.short	0x0100
        /*033a*/ 	.byte	0x04
	.zero		1


	//   ....[35]....
        /*033c*/ 	.word	0x00000cc0
        /*0340*/ 	.word	0x000000ff
        /*0344*/ 	.word	0x00000120
        /*0348*/ 	.short	0x0100
        /*034a*/ 	.byte	0x04
	.zero		1


	//   ....[36]....
        /*034c*/ 	.word	0x00000cd0
        /*0350*/ 	.word	0x000000ff
        /*0354*/ 	.word	0x00000108
        /*0358*/ 	.short	0x0100
        /*035a*/ 	.byte	0x04
	.zero		1


	//   ....[37]....
        /*035c*/ 	.word	0x00000ce0
        /*0360*/ 	.word	0x000000ff
        /*0364*/ 	.word	0x00000128
        /*0368*/ 	.short	0x0100
        /*036a*/ 	.byte	0x04
	.zero		1


	//   ....[38]....
        /*036c*/ 	.word	0x00000dd0
        /*0370*/ 	.word	0x000000ff
        /*0374*/ 	.word	0x00000130
        /*0378*/ 	.short	0x0100
        /*037a*/ 	.byte	0x04
	.zero		1


	//   ....[39]....
        /*037c*/ 	.word	0x00000de0
        /*0380*/ 	.word	0x000000ff
        /*0384*/ 	.word	0x00000140
        /*0388*/ 	.short	0x0100
        /*038a*/ 	.byte	0x04
	.zero		1


	//   ....[40]....
        /*038c*/ 	.word	0x00000df0
        /*0390*/ 	.word	0x000000ff
        /*0394*/ 	.word	0x00000138
        /*0398*/ 	.short	0x0100
        /*039a*/ 	.byte	0x04
	.zero		1


	//   ....[41]....
        /*039c*/ 	.word	0x00000e00
        /*03a0*/ 	.word	0x000000ff
        /*03a4*/ 	.word	0x00000148
        /*03a8*/ 	.short	0x0100
        /*03aa*/ 	.byte	0x04
	.zero		1


	//   ....[42]....
        /*03ac*/ 	.word	0x00001a00
        /*03b0*/ 	.word	0x00000000
        /*03b4*/ 	.word	0x00000140
        /*03b8*/ 	.short	0x010a
        /*03ba*/ 	.byte	0xff
	.zero		1


	//   ....[43]....
        /*03bc*/ 	.word	0x00001a30
        /*03c0*/ 	.word	0x00000000
        /*03c4*/ 	.word	0x00000130
        /*03c8*/ 	.short	0x0101
        /*03ca*/ 	.byte	0xff
	.zero		1


	//   ....[44]....
        /*03cc*/ 	.word	0x00001ae0
        /*03d0*/ 	.word	0x000000ff
        /*03d4*/ 	.word	0x00000040
        /*03d8*/ 	.short	0x010a
        /*03da*/ 	.byte	0x04
	.zero		1


	//   ....[45]....
        /*03dc*/ 	.word	0x00001b60
        /*03e0*/ 	.word	0x000000ff
        /*03e4*/ 	.word	0x00000040
        /*03e8*/ 	.short	0x010a
        /*03ea*/ 	.byte	0x21
	.zero		1


	//   ....[46]....
        /*03ec*/ 	.word	0x00001cf0
        /*03f0*/ 	.word	0x000000ff
        /*03f4*/ 	.word	0x00000040
        /*03f8*/ 	.short	0x010a
        /*03fa*/ 	.byte	0x08
	.zero		1


	//   ....[47]....
        /*03fc*/ 	.word	0x00001e20
        /*0400*/ 	.word	0x000000ff
        /*0404*/ 	.word	0x000000c8
        /*0408*/ 	.short	0x0101
        /*040a*/ 	.byte	0x07
	.zero		1


	//   ....[48]....
        /*040c*/ 	.word	0x00001e40
        /*0410*/ 	.word	0x000000ff
        /*0414*/ 	.word	0x00000040
        /*0418*/ 	.short	0x010a
        /*041a*/ 	.byte	0x04
	.zero		1


	//   ....[49]....
        /*041c*/ 	.word	0x00001ec0
        /*0420*/ 	.word	0x000000ff
        /*0424*/ 	.word	0x00000040
        /*0428*/ 	.short	0x010a
        /*042a*/ 	.byte	0x11
	.zero		1


	//   ....[50]....
        /*042c*/ 	.word	0x00002050
        /*0430*/ 	.word	0x000000ff
        /*0434*/ 	.word	0x00000040
        /*0438*/ 	.short	0x010a
        /*043a*/ 	.byte	0x06
	.zero		1


	//   ....[51]....
        /*043c*/ 	.word	0x00002190
        /*0440*/ 	.word	0x00000003
        /*0444*/ 	.word	0x000000d0
        /*0448*/ 	.short	0x010a
        /*044a*/ 	.byte	0xff
	.zero		1


	//   ....[52]....
        /*044c*/ 	.word	0x000022e0
        /*0450*/ 	.word	0x00000000
        /*0454*/ 	.word	0x00000000
        /*0458*/ 	.short	0x0101
        /*045a*/ 	.byte	0xff
	.zero		1


	//   ....[53]....
        /*045c*/ 	.word	0x000028a0
        /*0460*/ 	.word	0x000000ff
        /*0464*/ 	.word	0x00000000
        /*0468*/ 	.short	0x010a
        /*046a*/ 	.byte	0x04
	.zero		1


	//   ....[54]....
        /*046c*/ 	.word	0x00002930
        /*0470*/ 	.word	0x000000ff
        /*0474*/ 	.word	0x00000000
        /*0478*/ 	.short	0x010a
        /*047a*/ 	.byte	0x05
	.zero		1


	//   ....[55]....
        /*047c*/ 	.word	0x000029c0
        /*0480*/ 	.word	0x000000ff
        /*0484*/ 	.word	0x00000000
        /*0488*/ 	.short	0x010a
        /*048a*/ 	.byte	0x05
	.zero		1


	//   ....[56]....
        /*048c*/ 	.word	0x00002a50
        /*0490*/ 	.word	0x000000ff
        /*0494*/ 	.word	0x00000000
        /*0498*/ 	.short	0x010a
        /*049a*/ 	.byte	0x05
	.zero		1


	//   ....[57]....
        /*049c*/ 	.word	0x00002ae0
        /*04a0*/ 	.word	0x000000ff
        /*04a4*/ 	.word	0x00000000
        /*04a8*/ 	.short	0x010a
        /*04aa*/ 	.byte	0x05
	.zero		1


	//   ....[58]....
        /*04ac*/ 	.word	0x00002b70
        /*04b0*/ 	.word	0x000000ff
        /*04b4*/ 	.word	0x00000000
        /*04b8*/ 	.short	0x010a
        /*04ba*/ 	.byte	0x05
	.zero		1


	//   ....[59]....
        /*04bc*/ 	.word	0x00002c00
        /*04c0*/ 	.word	0x000000ff
        /*04c4*/ 	.word	0x00000000
        /*04c8*/ 	.short	0x010a
        /*04ca*/ 	.byte	0x05
	.zero		1


	//   ....[60]....
        /*04cc*/ 	.word	0x00002ca0
        /*04d0*/ 	.word	0x00000000
        /*04d4*/ 	.word	0x00000000
        /*04d8*/ 	.short	0x010a
        /*04da*/ 	.byte	0xff
	.zero		1


	//   ....[61]....
        /*04dc*/ 	.word	0x00002de0
        /*04e0*/ 	.word	0x00000002
        /*04e4*/ 	.word	0x00000130
        /*04e8*/ 	.short	0x010a
        /*04ea*/ 	.byte	0xff
	.zero		1


	//   ....[62]....
        /*04ec*/ 	.word	0x00002e50
        /*04f0*/ 	.word	0x00000002
        /*04f4*/ 	.word	0x00000000
        /*04f8*/ 	.short	0x0101
        /*04fa*/ 	.byte	0xff
	.zero		1


	//   ....[63]....
        /*04fc*/ 	.word	0x00002e70
        /*0500*/ 	.word	0x000000ff
        /*0504*/ 	.word	0x000000e0
        /*0508*/ 	.short	0x010a
        /*050a*/ 	.byte	0x04
	.zero		1


	//   ....[64]....
        /*050c*/ 	.word	0x00002f90
        /*0510*/ 	.word	0x00000002
        /*0514*/ 	.word	0x000000d0
        /*0518*/ 	.short	0x010a
        /*051a*/ 	.byte	0xff
	.zero		1


	//   ....[65]....
        /*051c*/ 	.word	0x00003090
        /*0520*/ 	.word	0x00000002
        /*0524*/ 	.word	0x00000000
        /*0528*/ 	.short	0x0101
        /*052a*/ 	.byte	0xff
	.zero		1


	//   ....[66]....
        /*052c*/ 	.word	0x00003120
        /*0530*/ 	.word	0x000000ff
        /*0534*/ 	.word	0x000000e0
        /*0538*/ 	.short	0x0106
        /*053a*/ 	.byte	0x04
	.zero		1


	//   ....[67]....
        /*053c*/ 	.word	0x00003140
        /*0540*/ 	.word	0x000000ff
        /*0544*/ 	.word	0x000000e0
        /*0548*/ 	.short	0x010a
        /*054a*/ 	.byte	0x04
	.zero		1


	//   ....[68]....
        /*054c*/ 	.word	0x000031d0
        /*0550*/ 	.word	0x000000ff
        /*0554*/ 	.word	0x000000e0
        /*0558*/ 	.short	0x0106
        /*055a*/ 	.byte	0x07
	.zero		1


	//   ....[69]....
        /*055c*/ 	.word	0x00003210
        /*0560*/ 	.word	0x00000000
        /*0564*/ 	.word	0x000000e0
        /*0568*/ 	.short	0x010a
        /*056a*/ 	.byte	0xff
	.zero		1


	//   ....[70]....
        /*056c*/ 	.word	0x00003770
        /*0570*/ 	.word	0x00000000
        /*0574*/ 	.word	0x000000d0
        /*0578*/ 	.short	0x010a
        /*057a*/ 	.byte	0xff
	.zero		1


	//   ....[71]....
        /*057c*/ 	.word	0x00003870
        /*0580*/ 	.word	0x00000003
        /*0584*/ 	.word	0x00000000
        /*0588*/ 	.short	0x0101
        /*058a*/ 	.byte	0xff
	.zero		1


	//   ....[72]....
        /*058c*/ 	.word	0x00003880
        /*0590*/ 	.word	0x000000ff
        /*0594*/ 	.word	0x00000000
        /*0598*/ 	.short	0x010a
        /*059a*/ 	.byte	0x04
	.zero		1


	//   ....[73]....
        /*059c*/ 	.word	0x00003900
        /*05a0*/ 	.word	0x000000ff
        /*05a4*/ 	.word	0x00000110
        /*05a8*/ 	.short	0x010a
        /*05aa*/ 	.byte	0x1f
	.zero		1


	//   ....[74]....
        /*05ac*/ 	.word	0x000039e0
        /*05b0*/ 	.word	0x000000ff
        /*05b4*/ 	.word	0x00000000
        /*05b8*/ 	.short	0x010a
        /*05ba*/ 	.byte	0x05
	.zero		1


	//   ....[75]....
        /*05bc*/ 	.word	0x00003b20
        /*05c0*/ 	.word	0x000000ff
        /*05c4*/ 	.word	0x00000000
        /*05c8*/ 	.short	0x010a
        /*05ca*/ 	.byte	0x04
	.zero		1


	//   ....[76]....
        /*05cc*/ 	.word	0x00003db0
        /*05d0*/ 	.word	0x000000ff
        /*05d4*/ 	.word	0x00000000
        /*05d8*/ 	.short	0x010a
        /*05da*/ 	.byte	0x04
	.zero		1


	//   ....[77]....
        /*05dc*/ 	.word	0x00003e40
        /*05e0*/ 	.word	0x000000ff
        /*05e4*/ 	.word	0x00000000
        /*05e8*/ 	.short	0x010a
        /*05ea*/ 	.byte	0x05
	.zero		1


	//   ....[78]....
        /*05ec*/ 	.word	0x00003ed0
        /*05f0*/ 	.word	0x000000ff
        /*05f4*/ 	.word	0x00000000
        /*05f8*/ 	.short	0x010a
        /*05fa*/ 	.byte	0x05
	.zero		1


	//   ....[79]....
        /*05fc*/ 	.word	0x00003f60
        /*0600*/ 	.word	0x000000ff
        /*0604*/ 	.word	0x00000000
        /*0608*/ 	.short	0x010a
        /*060a*/ 	.byte	0x04
	.zero		1


	//   ....[80]....
        /*060c*/ 	.word	0x00004470
        /*0610*/ 	.word	0x0000000c
        /*0614*/ 	.word	0x000000d0
        /*0618*/ 	.short	0x010a
        /*061a*/ 	.byte	0xff
	.zero		1


	//   ....[81]....
        /*061c*/ 	.word	0x000045e0
        /*0620*/ 	.word	0x00000000
        /*0624*/ 	.word	0x00000000
        /*0628*/ 	.short	0x0101
        /*062a*/ 	.byte	0xff
	.zero		1


	//   ....[82]....
        /*062c*/ 	.word	0x00004a70
        /*0630*/ 	.word	0x000000ff
        /*0634*/ 	.word	0x000000c8
        /*0638*/ 	.short	0x010a
        /*063a*/ 	.byte	0x15
	.zero		1


	//   ....[83]....
        /*063c*/ 	.word	0x00004bf0
        /*0640*/ 	.word	0x000000ff
        /*0644*/ 	.word	0x000000a0
        /*0648*/ 	.short	0x010a
        /*064a*/ 	.byte	0x15
	.zero		1


	//   ....[84]....
        /*064c*/ 	.word	0x00004d60
        /*0650*/ 	.word	0x000000ff
        /*0654*/ 	.word	0x00000080
        /*0658*/ 	.short	0x010b
        /*065a*/ 	.byte	0x15
	.zero		1


	//   ....[85]....
        /*065c*/ 	.word	0x00004d70
        /*0660*/ 	.word	0x000000ff
        /*0664*/ 	.word	0x00000000
        /*0668*/ 	.short	0x0101
        /*066a*/ 	.byte	0x28
	.zero		1


	//   ....[86]....
        /*066c*/ 	.word	0x00004d80
        /*0670*/ 	.word	0x000000ff
        /*0674*/ 	.word	0x000000a8
        /*0678*/ 	.short	0x010a
        /*067a*/ 	.byte	0x15
	.zero		1


	//   ....[87]....
        /*067c*/ 	.word	0x00004ed0
        /*0680*/ 	.word	0x000000ff
        /*0684*/ 	.word	0x00000088
        /*0688*/ 	.short	0x010b
        /*068a*/ 	.byte	0x15
	.zero		1


	//   ....[88]....
        /*068c*/ 	.word	0x00004ee0
        /*0690*/ 	.word	0x000000ff
        /*0694*/ 	.word	0x00000000
        /*0698*/ 	.short	0x0101
        /*069a*/ 	.byte	0x27
	.zero		1


	//   ....[89]....
        /*069c*/ 	.word	0x00004ef0
        /*06a0*/ 	.word	0x000000ff
        /*06a4*/ 	.word	0x000000b0
        /*06a8*/ 	.short	0x010a
        /*06aa*/ 	.byte	0x15
	.zero		1


	//   ....[90]....
        /*06ac*/ 	.word	0x00005030
        /*06b0*/ 	.word	0x000000ff
        /*06b4*/ 	.word	0x00000090
        /*06b8*/ 	.short	0x010b
        /*06ba*/ 	.byte	0x15
	.zero		1


	//   ....[91]....
        /*06bc*/ 	.word	0x00005040
        /*06c0*/ 	.word	0x000000ff
        /*06c4*/ 	.word	0x00000000
        /*06c8*/ 	.short	0x0101
        /*06ca*/ 	.byte	0x26
	.zero		1


	//   ....[92]....
        /*06cc*/ 	.word	0x00005050
        /*06d0*/ 	.word	0x000000ff
        /*06d4*/ 	.word	0x000000b8
        /*06d8*/ 	.short	0x010a
        /*06da*/ 	.byte	0x15
	.zero		1


	//   ....[93]....
        /*06dc*/ 	.word	0x00005250
        /*06e0*/ 	.word	0x000000ff
        /*06e4*/ 	.word	0x00000098
        /*06e8*/ 	.short	0x010b
        /*06ea*/ 	.byte	0x15
	.zero		1


	//   ....[94]....
        /*06ec*/ 	.word	0x00005260
        /*06f0*/ 	.word	0x000000ff
        /*06f4*/ 	.word	0x00000000
        /*06f8*/ 	.short	0x0101
        /*06fa*/ 	.byte	0x25
	.zero		1


	//   ....[95]....
        /*06fc*/ 	.word	0x00005290
        /*0700*/ 	.word	0x000000ff
        /*0704*/ 	.word	0x000000a0
        /*0708*/ 	.short	0x010a
        /*070a*/ 	.byte	0x15
	.zero		1


	//   ....[96]....
        /*070c*/ 	.word	0x000052b0
        /*0710*/ 	.word	0x000000ff
        /*0714*/ 	.word	0x000000a8
        /*0718*/ 	.short	0x010a
        /*071a*/ 	.byte	0x15
	.zero		1


	//   ....[97]....
        /*071c*/ 	.word	0x000052d0
        /*0720*/ 	.word	0x000000ff
        /*0724*/ 	.word	0x000000b0
        /*0728*/ 	.short	0x010a
        /*072a*/ 	.byte	0x15
	.zero		1


	//   ....[98]....
        /*072c*/ 	.word	0x00005310
        /*0730*/ 	.word	0x00000000
        /*0734*/ 	.word	0x000000b8
        /*0738*/ 	.short	0x010a
        /*073a*/ 	.byte	0xff
	.zero		1


	//   ....[99]....
        /*073c*/ 	.word	0x00005660
        /*0740*/ 	.word	0x00000003
        /*0744*/ 	.word	0x000000d0
        /*0748*/ 	.short	0x010a
        /*074a*/ 	.byte	0xff
	.zero		1


	//   ....[100]....
        /*074c*/ 	.word	0x000057e0
        /*0750*/ 	.word	0x00000000
        /*0754*/ 	.word	0x00000000
        /*0758*/ 	.short	0x0101
        /*075a*/ 	.byte	0xff
	.zero		1


	//   ....[101]....
        /*075c*/ 	.word	0x00006350
        /*0760*/ 	.word	0x000000ff
        /*0764*/ 	.word	0x00000080
        /*0768*/ 	.short	0x010a
        /*076a*/ 	.byte	0x2c
	.zero		1


	//   ....[102]....
        /*076c*/ 	.word	0x00006390
        /*0770*/ 	.word	0x00000047
        /*0774*/ 	.word	0x000000f0
        /*0778*/ 	.short	0x010a
        /*077a*/ 	.byte	0xff
	.zero		1


	//   ....[103]....
        /*077c*/ 	.word	0x00006510
        /*0780*/ 	.word	0x000000ff
        /*0784*/ 	.word	0x00000080
        /*0788*/ 	.short	0x010a
        /*078a*/ 	.byte	0x2c
	.zero		1


	//   ....[104]....
        /*078c*/ 	.word	0x00006610
        /*0790*/ 	.word	0x00000047
        /*0794*/ 	.word	0x000000f0
        /*0798*/ 	.short	0x010a
        /*079a*/ 	.byte	0xff
	.zero		1


	//   ....[105]....
        /*079c*/ 	.word	0x00006c10
        /*07a0*/ 	.word	0x00000000
        /*07a4*/ 	.word	0x00000000
        /*07a8*/ 	.short	0x0101
        /*07aa*/ 	.byte	0xff
	.zero		1


	//   ....[106]....
        /*07ac*/ 	.word	0x00006c20
        /*07b0*/ 	.word	0x00000002
        /*07b4*/ 	.word	0x00000080
        /*07b8*/ 	.short	0x010a
        /*07ba*/ 	.byte	0xff
	.zero		1


	//   ....[107]....
        /*07bc*/ 	.word	0x00006cf0
        /*07c0*/ 	.word	0x00000002
        /*07c4*/ 	.word	0x00000080
        /*07c8*/ 	.short	0x010a
        /*07ca*/ 	.byte	0xff
	.zero		1


	//   ....[108]....
        /*07cc*/ 	.word	0x00007380
        /*07d0*/ 	.word	0x00000014
        /*07d4*/ 	.word	0x00000000
        /*07d8*/ 	.short	0x0101
        /*07da*/ 	.byte	0xff
	.zero		1


	//   ....[109]....
        /*07dc*/ 	.word	0x000073a0
        /*07e0*/ 	.word	0x00000000
        /*07e4*/ 	.word	0x00000080
        /*07e8*/ 	.short	0x010a
        /*07ea*/ 	.byte	0xff
	.zero		1


	//   ....[110]....
        /*07ec*/ 	.word	0x00007460
        /*07f0*/ 	.word	0x00000000
        /*07f4*/ 	.word	0x00000080
        /*07f8*/ 	.short	0x010a
        /*07fa*/ 	.byte	0xff
	.zero		1


	//   ....[111]....
        /*07fc*/ 	.word	0x00007ae0
        /*0800*/ 	.word	0x00000014
        /*0804*/ 	.word	0x00000000
        /*0808*/ 	.short	0x0101
        /*080a*/ 	.byte	0xff
	.zero		1


	//   ....[112]....
        /*080c*/ 	.word	0x00007b00
        /*0810*/ 	.word	0x00000002
        /*0814*/ 	.word	0x00000080
        /*0818*/ 	.short	0x010a
        /*081a*/ 	.byte	0xff
	.zero		1


	//   ....[113]....
        /*081c*/ 	.word	0x00007bc0
        /*0820*/ 	.word	0x00000002
        /*0824*/ 	.word	0x00000080
        /*0828*/ 	.short	0x010a
        /*082a*/ 	.byte	0xff
	.zero		1


	//   ....[114]....
        /*082c*/ 	.word	0x00007fc0
        /*0830*/ 	.word	0x000000ff
        /*0834*/ 	.word	0x00000000
        /*0838*/ 	.short	0x0101
        /*083a*/ 	.byte	0x04
	.zero		1


	//   ....[115]....
        /*083c*/ 	.word	0x000082c0
        /*0840*/ 	.word	0x00000000
        /*0844*/ 	.word	0x00000000
        /*0848*/ 	.short	0x0101
        /*084a*/ 	.byte	0xff
	.zero		1


	//   ....[116]....
        /*084c*/ 	.word	0x00008570
        /*0850*/ 	.word	0x000000ff
        /*0854*/ 	.word	0x00000000
        /*0858*/ 	.short	0x0101
        /*085a*/ 	.byte	0x04
	.zero		1


	//   ....[117]....
        /*085c*/ 	.word	0x00008590
        /*0860*/ 	.word	0x00000000
        /*0864*/ 	.word	0x00000140
        /*0868*/ 	.short	0x010a
        /*086a*/ 	.byte	0xff
	.zero		1


	//   ....[118]....
        /*086c*/ 	.word	0x000085f0
        /*0870*/ 	.word	0x00000000
        /*0874*/ 	.word	0x00000040
        /*0878*/ 	.short	0x010a
        /*087a*/ 	.byte	0xff
	.zero		1


	//   ....[119]....
        /*087c*/ 	.word	0x00008650
        /*0880*/ 	.word	0x00000000
        /*0884*/ 	.word	0x00000040
        /*0888*/ 	.short	0x010a
        /*088a*/ 	.byte	0xff
	.zero		1


	//   ....[120]....
        /*088c*/ 	.word	0x000086a0
        /*0890*/ 	.word	0x00000003
        /*0894*/ 	.word	0x000000d0
        /*0898*/ 	.short	0x010a
        /*089a*/ 	.byte	0xff
	.zero		1


	//   ....[121]....
        /*089c*/ 	.word	0x00008700
        /*08a0*/ 	.word	0x00000000
        /*08a4*/ 	.word	0x00000000
        /*08a8*/ 	.short	0x010a
        /*08aa*/ 	.byte	0xff
	.zero		1


	//   ....[122]....
        /*08ac*/ 	.word	0x00008760
        /*08b0*/ 	.word	0x00000000
        /*08b4*/ 	.word	0x00000000
        /*08b8*/ 	.short	0x010a
        /*08ba*/ 	.byte	0xff
	.zero		1


	//   ....[123]....
        /*08bc*/ 	.word	0x000087c0
        /*08c0*/ 	.word	0x00000000
        /*08c4*/ 	.word	0x00000000
        /*08c8*/ 	.short	0x010a
        /*08ca*/ 	.byte	0xff
	.zero		1


	//   ....[124]....
        /*08cc*/ 	.word	0x00008820
        /*08d0*/ 	.word	0x00000000
        /*08d4*/ 	.word	0x00000000
        /*08d8*/ 	.short	0x010a
        /*08da*/ 	.byte	0xff
	.zero		1


	//   ....[125]....
        /*08dc*/ 	.word	0x00008880
        /*08e0*/ 	.word	0x00000000
        /*08e4*/ 	.word	0x00000000
        /*08e8*/ 	.short	0x010a
        /*08ea*/ 	.byte	0xff
	.zero		1


	//   ....[126]....
        /*08ec*/ 	.word	0x000088e0
        /*08f0*/ 	.word	0x00000000
        /*08f4*/ 	.word	0x00000000
        /*08f8*/ 	.short	0x010a
        /*08fa*/ 	.byte	0xff
	.zero		1


	//   ....[127]....
        /*08fc*/ 	.word	0x00008940
        /*0900*/ 	.word	0x00000000
        /*0904*/ 	.word	0x00000000
        /*0908*/ 	.short	0x010a
        /*090a*/ 	.byte	0xff
	.zero		1


	//   ....[128]....
        /*090c*/ 	.word	0x00008990
        /*0910*/ 	.word	0x00000002
        /*0914*/ 	.word	0x00000130
        /*0918*/ 	.short	0x010a
        /*091a*/ 	.byte	0xff
	.zero		1


	//   ....[129]....
        /*091c*/ 	.word	0x000089f0
        /*0920*/ 	.word	0x00000002
        /*0924*/ 	.word	0x000000e0
        /*0928*/ 	.short	0x010a
        /*092a*/ 	.byte	0xff
	.zero		1


	//   ....[130]....
        /*092c*/ 	.word	0x00008a40
        /*0930*/ 	.word	0x00000002
        /*0934*/ 	.word	0x000000d0
        /*0938*/ 	.short	0x010a
        /*093a*/ 	.byte	0xff
	.zero		1


	//   ....[131]....
        /*093c*/ 	.word	0x00008aa0
        /*0940*/ 	.word	0x00000000
        /*0944*/ 	.word	0x000000e0
        /*0948*/ 	.short	0x010a
        /*094a*/ 	.byte	0xff
	.zero		1


	//   ....[132]....
        /*094c*/ 	.word	0x00008af0
        /*0950*/ 	.word	0x00000000
        /*0954*/ 	.word	0x000000d0
        /*0958*/ 	.short	0x010a
        /*095a*/ 	.byte	0xff
	.zero		1


	//   ....[133]....
        /*095c*/ 	.word	0x00008b50
        /*0960*/ 	.word	0x00000002
        /*0964*/ 	.word	0x00000110
        /*0968*/ 	.short	0x010a
        /*096a*/ 	.byte	0xff
	.zero		1


	//   ....[134]....
        /*096c*/ 	.word	0x00008bb0
        /*0970*/ 	.word	0x00000000
        /*0974*/ 	.word	0x00000000
        /*0978*/ 	.short	0x010a
        /*097a*/ 	.byte	0xff
	.zero		1


	//   ....[135]....
        /*097c*/ 	.word	0x00008c10
        /*0980*/ 	.word	0x00000000
        /*0984*/ 	.word	0x00000000
        /*0988*/ 	.short	0x010a
        /*098a*/ 	.byte	0xff
	.zero		1


	//   ....[136]....
        /*098c*/ 	.word	0x00008c70
        /*0990*/ 	.word	0x00000000
        /*0994*/ 	.word	0x00000000
        /*0998*/ 	.short	0x010a
        /*099a*/ 	.byte	0xff
	.zero		1


	//   ....[137]....
        /*099c*/ 	.word	0x00008cd0
        /*09a0*/ 	.word	0x00000000
        /*09a4*/ 	.word	0x00000000
        /*09a8*/ 	.short	0x010a
        /*09aa*/ 	.byte	0xff
	.zero		1


	//   ....[138]....
        /*09ac*/ 	.word	0x00008d30
        /*09b0*/ 	.word	0x00000000
        /*09b4*/ 	.word	0x00000000
        /*09b8*/ 	.short	0x010a
        /*09ba*/ 	.byte	0xff
	.zero		1


	//   ....[139]....
        /*09bc*/ 	.word	0x00008d80
        /*09c0*/ 	.word	0x0000000c
        /*09c4*/ 	.word	0x000000d0
        /*09c8*/ 	.short	0x010a
        /*09ca*/ 	.byte	0xff
	.zero		1


	//   ....[140]....
        /*09cc*/ 	.word	0x00008de0
        /*09d0*/ 	.word	0x00000000
        /*09d4*/ 	.word	0x000000c8
        /*09d8*/ 	.short	0x010a
        /*09da*/ 	.byte	0xff
	.zero		1


	//   ....[141]....
        /*09dc*/ 	.word	0x00008e40
        /*09e0*/ 	.word	0x00000000
        /*09e4*/ 	.word	0x000000a0
        /*09e8*/ 	.short	0x010a
        /*09ea*/ 	.byte	0xff
	.zero		1


	//   ....[142]....
        /*09ec*/ 	.word	0x00008ea0
        /*09f0*/ 	.word	0x00000000
        /*09f4*/ 	.word	0x000000a8
        /*09f8*/ 	.short	0x010a
        /*09fa*/ 	.byte	0xff
	.zero		1


	//   ....[143]....
        /*09fc*/ 	.word	0x00008f00
        /*0a00*/ 	.word	0x00000000
        /*0a04*/ 	.word	0x000000b0
        /*0a08*/ 	.short	0x010a
        /*0a0a*/ 	.byte	0xff
	.zero		1


	//   ....[144]....
        /*0a0c*/ 	.word	0x00008f60
        /*0a10*/ 	.word	0x00000000
        /*0a14*/ 	.word	0x000000b8
        /*0a18*/ 	.short	0x010a
        /*0a1a*/ 	.byte	0xff
	.zero		1


	//   ....[145]....
        /*0a1c*/ 	.word	0x00008fc0
        /*0a20*/ 	.word	0x00000000
        /*0a24*/ 	.word	0x000000a0
        /*0a28*/ 	.short	0x010a
        /*0a2a*/ 	.byte	0xff
	.zero		1


	//   ....[146]....
        /*0a2c*/ 	.word	0x00009020
        /*0a30*/ 	.word	0x00000000
        /*0a34*/ 	.word	0x000000a8
        /*0a38*/ 	.short	0x010a
        /*0a3a*/ 	.byte	0xff
	.zero		1


	//   ....[147]....
        /*0a3c*/ 	.word	0x00009080
        /*0a40*/ 	.word	0x00000000
        /*0a44*/ 	.word	0x000000b0
        /*0a48*/ 	.short	0x010a
        /*0a4a*/ 	.byte	0xff
	.zero		1


	//   ....[148]....
        /*0a4c*/ 	.word	0x000090d0
        /*0a50*/ 	.word	0x00000003
        /*0a54*/ 	.word	0x000000d0
        /*0a58*/ 	.short	0x010a
        /*0a5a*/ 	.byte	0xff
	.zero		1


	//   ....[149]....
        /*0a5c*/ 	.word	0x00009130
        /*0a60*/ 	.word	0x00000000
        /*0a64*/ 	.word	0x00000080
        /*0a68*/ 	.short	0x010a
        /*0a6a*/ 	.byte	0xff
	.zero		1


	//   ....[150]....
        /*0a6c*/ 	.word	0x00009180
        /*0a70*/ 	.word	0x00000047
        /*0a74*/ 	.word	0x000000f0
        /*0a78*/ 	.short	0x010a
        /*0a7a*/ 	.byte	0xff
	.zero		1


	//   ....[151]....
        /*0a7c*/ 	.word	0x000091d0
        /*0a80*/ 	.word	0x00000002
        /*0a84*/ 	.word	0x00000080
        /*0a88*/ 	.short	0x010a
        /*0a8a*/ 	.byte	0xff
	.zero		1


	//   ....[152]....
        /*0a8c*/ 	.word	0x00009220
        /*0a90*/ 	.word	0x00000000
        /*0a94*/ 	.word	0x00000080
        /*0a98*/ 	.short	0x010a
        /*0a9a*/ 	.byte	0xff
	.zero		1


	//   ....[153]....
        /*0a9c*/ 	.word	0x00009270
        /*0aa0*/ 	.word	0x00000002
        /*0aa4*/ 	.word	0x00000080
        /*0aa8*/ 	.short	0x010a
        /*0aaa*/ 	.byte	0xff
	.zero		1


	//----- nvinfo : EIATTR_NUM_MBARRIERS
	.align		4
.L_47:
        /*0aac*/ 	.byte	0x03, 0x38
        /*0aae*/ 	.short	0x002a


	//----- nvinfo : EIATTR_EXIT_INSTR_OFFSETS
	.align		4
        /*0ab0*/ 	.byte	0x04, 0x1c
        /*0ab2*/ 	.short	(.L_49 - .L_48)


	//   ....[0]....
.L_48:
        /*0ab4*/ 	.word	0x00002cd0


	//   ....[1]....
        /*0ab8*/ 	.word	0x000031e0


	//   ....[2]....
        /*0abc*/ 	.word	0x00003240


	//   ....[3]....
        /*0ac0*/ 	.word	0x000041c0


	//   ....[4]....
        /*0ac4*/ 	.word	0x00005340


	//   ....[5]....
        /*0ac8*/ 	.word	0x00005380


	//   ....[6]....
        /*0acc*/ 	.word	0x00008450


	//   ....[7]....
        /*0ad0*/ 	.word	0x000084d0


	//   ....[8]....
        /*0ad4*/ 	.word	0x00008500


	//   ....[9]....
        /*0ad8*/ 	.word	0x00008580


	//----- nvinfo : EIATTR_MAX_THREADS
	.align		4
.L_49:
        /*0adc*/ 	.byte	0x04, 0x05
        /*0ade*/ 	.short	(.L_51 - .L_50)
.L_50:
        /*0ae0*/ 	.word	0x00000100
        /*0ae4*/ 	.word	0x00000001
        /*0ae8*/ 	.word	0x00000001


	//----- nvinfo : EIATTR_CRS_STACK_SIZE
	.align		4
.L_51:
        /*0aec*/ 	.byte	0x04, 0x1e
        /*0aee*/ 	.short	(.L_53 - .L_52)
.L_52:
        /*0af0*/ 	.word	0x00000000


	//----- nvinfo : EIATTR_CBANK_PARAM_SIZE
	.align		4
.L_53:
        /*0af4*/ 	.byte	0x03, 0x19
        /*0af6*/ 	.short	0x0800


	//----- nvinfo : EIATTR_PARAM_CBANK
	.align		4
        /*0af8*/ 	.byte	0x04, 0x0a
        /*0afa*/ 	.short	(.L_55 - .L_54)
	.align		4
.L_54:
        /*0afc*/ 	.word	index@(.nv.constant0._ZN7cutlass13device_kernelINS_4gemm6kernel13GemmUniversalIN4cute5tupleIJiiiiEEENS1_10collective13CollectiveMmaINS1_35MainloopSm100TmaUmmaWarpSpecializedILi8ELi2ELi4ENS5_IJNS4_1CILi1EEENSA_ILi4EEESB_EEEEENS5_IJNSA_ILi64EEENSA_ILi128EEENSA_ILi32EEEEEEfNS5_IJlSB_lEEEfSJ_NS4_8TiledMMAINS4_8MMA_AtomIJNS4_17SM100_MMA_TF32_SSINS_10tfloat32_tESN_fLi64ELi128ELNS4_4UMMA5MajorE0ELSP_0ELNSO_7ScaleInE0ELSQ_0EEEEEENS4_6LayoutINS5_IJSB_SB_SB_EEENS5_IJNSA_ILi0EEESV_SV_EEEEENS5_IJNS4_10UnderscoreESY_SY_EEEEENS4_23SM90_TMA_LOAD_MULTICASTENS4_14ComposedLayoutINS4_7SwizzleILi3ELi4ELi3EEENS4_18smem_ptr_flag_bitsILi32EEENST_INS5_IJNSA_ILi8EEESH_EEENS5_IJSH_SB_EEEEEEEvNS4_8identityENS4_13SM90_TMA_LOADES1B_vS1C_EENS_8epilogue10collective18CollectiveEpilogueINS1F_23Sm100TmaWarpSpecializedILi4ELi2ELi16ELb1ELb0EEEJSI_NS5_IJNST_ISF_SB_EENST_ISH_SB_EEEEEfSJ_fSJ_NS1F_6fusion15FusionCallbacksIS1J_NS1N_17LinearCombinationIffffLNS_15FloatRoundStyleE2EEESI_S1M_JEEENS4_5SM1004TMEM4LOAD26SM100_TMEM_LOAD_16dp128b8xES1D_S1B_NS4_17SM75_U32x4_LDSM_NENS4_14SM90_TMA_STOREES1B_NS4_17SM90_U32x4_STSM_NENS4_39AutoVectorizingCopyWithAssumedAlignmentILi128EEEEEEvvEEEEvNT_6ParamsE)
        /*0b00*/ 	.short	0x0380
        /*0b02*/ 	.short	0x0800


	//----- nvinfo : EIATTR_SW_WAR
	.align		4
.L_55:
        /*0b04*/ 	.byte	0x04, 0x36
        /*0b06*/ 	.short	(.L_57 - .L_56)
.L_56:
        /*0b08*/ 	.word	0x00000008
.L_57:


//--------------------- .nv.callgraph             --------------------------
	.section	.nv.callgraph,"",@"SHT_CUDA_CALLGRAPH"
	.align	4
	.sectionentsize	8
	.align		4
        /*0000*/ 	.word	0x00000000
	.align		4
        /*0004*/ 	.word	0xffffffff
	.align		4
        /*0008*/ 	.word	index@(_ZN7cutlass13device_kernelINS_4gemm6kernel13GemmUniversalIN4cute5tupleIJiiiiEEENS1_10collective13CollectiveMmaINS1_35MainloopSm100TmaUmmaWarpSpecializedILi8ELi2ELi4ENS5_IJNS4_1CILi1EEENSA_ILi4EEESB_EEEEENS5_IJNSA_ILi64EEENSA_ILi128EEENSA_ILi32EEEEEEfNS5_IJlSB_lEEEfSJ_NS4_8TiledMMAINS4_8MMA_AtomIJNS4_17SM100_MMA_TF32_SSINS_10tfloat32_tESN_fLi64ELi128ELNS4_4UMMA5MajorE0ELSP_0ELNSO_7ScaleInE0ELSQ_0EEEEEENS4_6LayoutINS5_IJSB_SB_SB_EEENS5_IJNSA_ILi0EEESV_SV_EEEEENS5_IJNS4_10UnderscoreESY_SY_EEEEENS4_23SM90_TMA_LOAD_MULTICASTENS4_14ComposedLayoutINS4_7SwizzleILi3ELi4ELi3EEENS4_18smem_ptr_flag_bitsILi32EEENST_INS5_IJNSA_ILi8EEESH_EEENS5_IJSH_SB_EEEEEEEvNS4_8identityENS4_13SM90_TMA_LOADES1B_vS1C_EENS_8epilogue10collective18CollectiveEpilogueINS1F_23Sm100TmaWarpSpecializedILi4ELi2ELi16ELb1ELb0EEEJSI_NS5_IJNST_ISF_SB_EENST_ISH_SB_EEEEEfSJ_fSJ_NS1F_6fusion15FusionCallbacksIS1J_NS1N_17LinearCombinationIffffLNS_15FloatRoundStyleE2EEESI_S1M_JEEENS4_5SM1004TMEM4LOAD26SM100_TMEM_LOAD_16dp128b8xES1D_S1B_NS4_17SM75_U32x4_LDSM_NENS4_14SM90_TMA_STOREES1B_NS4_17SM90_U32x4_STSM_NENS4_39AutoVectorizingCopyWithAssumedAlignmentILi128EEEEEEvvEEEEvNT_6ParamsE)
	.align		4
        /*000c*/ 	.word	index@(__assertfail)
	.align		4
        /*0010*/ 	.word	0x00000000
	.align		4
        /*0014*/ 	.word	0xfffffffe
	.align		4
        /*0018*/ 	.word	0x00000000
	.align		4
        /*001c*/ 	.word	0xfffffffd
	.align		4
        /*0020*/ 	.word	0x00000000
	.align		4
        /*0024*/ 	.word	0xfffffffc


//--------------------- .nv.constant4             --------------------------
	.section	.nv.constant4,"a",@progbits
	.align	8
	.align		8
.nv.constant4:
        /*0000*/ 	.dword	__assertfail
	.align		8
        /*0008*/ 	.dword	__unnamed_1
	.align		8
        /*0010*/ 	.dword	__unnamed_2
	.align		8
        /*0018*/ 	.dword	_ZN40_INTERNAL_ac7842a3_4_k_cu_3cdb2597_294484cuda3std3__45__cpo5beginE
	.align		8
        /*0020*/ 	.dword	_ZN40_INTERNAL_ac7842a3_4_k_cu_3cdb2597_294484cuda3std3__45__cpo3endE
	.align		8
        /*0028*/ 	.dword	_ZN40_INTERNAL_ac7842a3_4_k_cu_3cdb2597_294484cuda3std3__45__cpo6cbeginE
	.align		8
        /*0030*/ 	.dword	_ZN40_INTERNAL_ac7842a3_4_k_cu_3cdb2597_294484cuda3std3__45__cpo4cendE
	.align		8
        /*0038*/ 	.dword	_ZN40_INTERNAL_ac7842a3_4_k_cu_3cdb2597_294484cuda3std3__442_GLOBAL__N__ac7842a3_4_k_cu_3cdb2597_294486ignoreE
	.align		8
        /*0040*/ 	.dword	_ZN40_INTERNAL_ac7842a3_4_k_cu_3cdb2597_294484cuda3std3__419piecewise_constructE
	.align		8
        /*0048*/ 	.dword	_ZN40_INTERNAL_ac7842a3_4_k_cu_3cdb2597_294484cuda3std3__48in_placeE
	.align		8
        /*0050*/ 	.dword	_ZN40_INTERNAL_ac7842a3_4_k_cu_3cdb2597_294484cuda3std6ranges3__45__cpo4swapE
	.align		8
        /*0058*/ 	.dword	_ZN40_INTERNAL_ac7842a3_4_k_cu_3cdb2597_294484cuda3std6ranges3__45__cpo9iter_moveE
	.align		8
        /*0060*/ 	.dword	_ZN40_INTERNAL_ac7842a3_4_k_cu_3cdb2597_294484cute7productE
	.align		8
        /*0068*/ 	.dword	_ZN40_INTERNAL_ac7842a3_4_k_cu_3cdb2597_294484cute1_E
	.align		8
        /*0070*/ 	.dword	$str$25
	.align		8
        /*0078*/ 	.dword	$str$26
	.align		8
        /*0080*/ 	.dword	$str$27
	.align		8
        /*0088*/ 	.dword	$str$28


//--------------------- .text._ZN7cutlass13device_kernelINS_4gemm6kernel13GemmUniversalIN4cute5tupleIJiiiiEEENS1_10collective13CollectiveMmaINS1_35MainloopSm100TmaUmmaWarpSpecializedILi8ELi2ELi4ENS5_IJNS4_1CILi1EEENSA_ILi4EEESB_EEEEENS5_IJNSA_ILi64EEENSA_ILi128EEENSA_ILi32EEEEEEfNS5_IJlSB_lEEEfSJ_NS4_8TiledMMAINS4_8MMA_AtomIJNS4_17SM100_MMA_TF32_SSINS_10tfloat32_tESN_fLi64ELi128ELNS4_4UMMA5MajorE0ELSP_0ELNSO_7ScaleInE0ELSQ_0EEEEEENS4_6LayoutINS5_IJSB_SB_SB_EEENS5_IJNSA_ILi0EEESV_SV_EEEEENS5_IJNS4_10UnderscoreESY_SY_EEEEENS4_23SM90_TMA_LOAD_MULTICASTENS4_14ComposedLayoutINS4_7SwizzleILi3ELi4ELi3EEENS4_18smem_ptr_flag_bitsILi32EEENST_INS5_IJNSA_ILi8EEESH_EEENS5_IJSH_SB_EEEEEEEvNS4_8identityENS4_13SM90_TMA_LOADES1B_vS1C_EENS_8epilogue10collective18CollectiveEpilogueINS1F_23Sm100TmaWarpSpecializedILi4ELi2ELi16ELb1ELb0EEEJSI_NS5_IJNST_ISF_SB_EENST_ISH_SB_EEEEEfSJ_fSJ_NS1F_6fusion15FusionCallbacksIS1J_NS1N_17LinearCombinationIffffLNS_15FloatRoundStyleE2EEESI_S1M_JEEENS4_5SM1004TMEM4LOAD26SM100_TMEM_LOAD_16dp128b8xES1D_S1B_NS4_17SM75_U32x4_LDSM_NENS4_14SM90_TMA_STOREES1B_NS4_17SM90_U32x4_STSM_NENS4_39AutoVectorizingCopyWithAssumedAlignmentILi128EEEEEEvvEEEEvNT_6ParamsE --------------------------
	.section	.text._ZN7cutlass13device_kernelINS_4gemm6kernel13GemmUniversalIN4cute5tupleIJiiiiEEENS1_10collective13CollectiveMmaINS1_35MainloopSm100TmaUmmaWarpSpecializedILi8ELi2ELi4ENS5_IJNS4_1CILi1EEENSA_ILi4EEESB_EEEEENS5_IJNSA_ILi64EEENSA_ILi128EEENSA_ILi32EEEEEEfNS5_IJlSB_lEEEfSJ_NS4_8TiledMMAINS4_8MMA_AtomIJNS4_17SM100_MMA_TF32_SSINS_10tfloat32_tESN_fLi64ELi128ELNS4_4UMMA5MajorE0ELSP_0ELNSO_7ScaleInE0ELSQ_0EEEEEENS4_6LayoutINS5_IJSB_SB_SB_EEENS5_IJNSA_ILi0EEESV_SV_EEEEENS5_IJNS4_10UnderscoreESY_SY_EEEEENS4_23SM90_TMA_LOAD_MULTICASTENS4_14ComposedLayoutINS4_7SwizzleILi3ELi4ELi3EEENS4_18smem_ptr_flag_bitsILi32EEENST_INS5_IJNSA_ILi8EEESH_EEENS5_IJSH_SB_EEEEEEEvNS4_8identityENS4_13SM90_TMA_LOADES1B_vS1C_EENS_8epilogue10collective18CollectiveEpilogueINS1F_23Sm100TmaWarpSpecializedILi4ELi2ELi16ELb1ELb0EEEJSI_NS5_IJNST_ISF_SB_EENST_ISH_SB_EEEEEfSJ_fSJ_NS1F_6fusion15FusionCallbacksIS1J_NS1N_17LinearCombinationIffffLNS_15FloatRoundStyleE2EEESI_S1M_JEEENS4_5SM1004TMEM4LOAD26SM100_TMEM_LOAD_16dp128b8xES1D_S1B_NS4_17SM75_U32x4_LDSM_NENS4_14SM90_TMA_STOREES1B_NS4_17SM90_U32x4_STSM_NENS4_39AutoVectorizingCopyWithAssumedAlignmentILi128EEEEEEvvEEEEvNT_6ParamsE,"ax",@progbits
	.align	128
.text._ZN7cutlass13device_kernelINS_4gemm6kernel13GemmUniversalIN4cute5tupleIJiiiiEEENS1_10collective13CollectiveMmaINS1_35MainloopSm100TmaUmmaWarpSpecializedILi8ELi2ELi4ENS5_IJNS4_1CILi1EEENSA_ILi4EEESB_EEEEENS5_IJNSA_ILi64EEENSA_ILi128EEENSA_ILi32EEEEEEfNS5_IJlSB_lEEEfSJ_NS4_8TiledMMAINS4_8MMA_AtomIJNS4_17SM100_MMA_TF32_SSINS_10tfloat32_tESN_fLi64ELi128ELNS4_4UMMA5MajorE0ELSP_0ELNSO_7ScaleInE0ELSQ_0EEEEEENS4_6LayoutINS5_IJSB_SB_SB_EEENS5_IJNSA_ILi0EEESV_SV_EEEEENS5_IJNS4_10UnderscoreESY_SY_EEEEENS4_23SM90_TMA_LOAD_MULTICASTENS4_14ComposedLayoutINS4_7SwizzleILi3ELi4ELi3EEENS4_18smem_ptr_flag_bitsILi32EEENST_INS5_IJNSA_ILi8EEESH_EEENS5_IJSH_SB_EEEEEEEvNS4_8identityENS4_13SM90_TMA_LOADES1B_vS1C_EENS_8epilogue10collective18CollectiveEpilogueINS1F_23Sm100TmaWarpSpecializedILi4ELi2ELi16ELb1ELb0EEEJSI_NS5_IJNST_ISF_SB_EENST_ISH_SB_EEEEEfSJ_fSJ_NS1F_6fusion15FusionCallbacksIS1J_NS1N_17LinearCombinationIffffLNS_15FloatRoundStyleE2EEESI_S1M_JEEENS4_5SM1004TMEM4LOAD26SM100_TMEM_LOAD_16dp128b8xES1D_S1B_NS4_17SM75_U32x4_LDSM_NENS4_14SM90_TMA_STOREES1B_NS4_17SM90_U32x4_STSM_NENS4_39AutoVectorizingCopyWithAssumedAlignmentILi128EEEEEEvvEEEEvNT_6ParamsE:
        .type           _ZN7cutlass13device_kernelINS_4gemm6kernel13GemmUniversalIN4cute5tupleIJiiiiEEENS1_10collective13CollectiveMmaINS1_35MainloopSm100TmaUmmaWarpSpecializedILi8ELi2ELi4ENS5_IJNS4_1CILi1EEENSA_ILi4EEESB_EEEEENS5_IJNSA_ILi64EEENSA_ILi128EEENSA_ILi32EEEEEEfNS5_IJlSB_lEEEfSJ_NS4_8TiledMMAINS4_8MMA_AtomIJNS4_17SM100_MMA_TF32_SSINS_10tfloat32_tESN_fLi64ELi128ELNS4_4UMMA5MajorE0ELSP_0ELNSO_7ScaleInE0ELSQ_0EEEEEENS4_6LayoutINS5_IJSB_SB_SB_EEENS5_IJNSA_ILi0EEESV_SV_EEEEENS5_IJNS4_10UnderscoreESY_SY_EEEEENS4_23SM90_TMA_LOAD_MULTICASTENS4_14ComposedLayoutINS4_7SwizzleILi3ELi4ELi3EEENS4_18smem_ptr_flag_bitsILi32EEENST_INS5_IJNSA_ILi8EEESH_EEENS5_IJSH_SB_EEEEEEEvNS4_8identityENS4_13SM90_TMA_LOADES1B_vS1C_EENS_8epilogue10collective18CollectiveEpilogueINS1F_23Sm100TmaWarpSpecializedILi4ELi2ELi16ELb1ELb0EEEJSI_NS5_IJNST_ISF_SB_EENST_ISH_SB_EEEEEfSJ_fSJ_NS1F_6fusion15FusionCallbacksIS1J_NS1N_17LinearCombinationIffffLNS_15FloatRoundStyleE2EEESI_S1M_JEEENS4_5SM1004TMEM4LOAD26SM100_TMEM_LOAD_16dp128b8xES1D_S1B_NS4_17SM75_U32x4_LDSM_NENS4_14SM90_TMA_STOREES1B_NS4_17SM90_U32x4_STSM_NENS4_39AutoVectorizingCopyWithAssumedAlignmentILi128EEEEEEvvEEEEvNT_6ParamsE,@function
        .size           _ZN7cutlass13device_kernelINS_4gemm6kernel13GemmUniversalIN4cute5tupleIJiiiiEEENS1_10collective13CollectiveMmaINS1_35MainloopSm100TmaUmmaWarpSpecializedILi8ELi2ELi4ENS5_IJNS4_1CILi1EEENSA_ILi4EEESB_EEEEENS5_IJNSA_ILi64EEENSA_ILi128EEENSA_ILi32EEEEEEfNS5_IJlSB_lEEEfSJ_NS4_8TiledMMAINS4_8MMA_AtomIJNS4_17SM100_MMA_TF32_SSINS_10tfloat32_tESN_fLi64ELi128ELNS4_4UMMA5MajorE0ELSP_0ELNSO_7ScaleInE0ELSQ_0EEEEEENS4_6LayoutINS5_IJSB_SB_SB_EEENS5_IJNSA_ILi0EEESV_SV_EEEEENS5_IJNS4_10UnderscoreESY_SY_EEEEENS4_23SM90_TMA_LOAD_MULTICASTENS4_14ComposedLayoutINS4_7SwizzleILi3ELi4ELi3EEENS4_18smem_ptr_flag_bitsILi32EEENST_INS5_IJNSA_ILi8EEESH_EEENS5_IJSH_SB_EEEEEEEvNS4_8identityENS4_13SM90_TMA_LOADES1B_vS1C_EENS_8epilogue10collective18CollectiveEpilogueINS1F_23Sm100TmaWarpSpecializedILi4ELi2ELi16ELb1ELb0EEEJSI_NS5_IJNST_ISF_SB_EENST_ISH_SB_EEEEEfSJ_fSJ_NS1F_6fusion15FusionCallbacksIS1J_NS1N_17LinearCombinationIffffLNS_15FloatRoundStyleE2EEESI_S1M_JEEENS4_5SM1004TMEM4LOAD26SM100_TMEM_LOAD_16dp128b8xES1D_S1B_NS4_17SM75_U32x4_LDSM_NENS4_14SM90_TMA_STOREES1B_NS4_17SM90_U32x4_STSM_NENS4_39AutoVectorizingCopyWithAssumedAlignmentILi128EEEEEEvvEEEEvNT_6ParamsE,(.L_x_196 - _ZN7cutlass13device_kernelINS_4gemm6kernel13GemmUniversalIN4cute5tupleIJiiiiEEENS1_10collective13CollectiveMmaINS1_35MainloopSm100TmaUmmaWarpSpecializedILi8ELi2ELi4ENS5_IJNS4_1CILi1EEENSA_ILi4EEESB_EEEEENS5_IJNSA_ILi64EEENSA_ILi128EEENSA_ILi32EEEEEEfNS5_IJlSB_lEEEfSJ_NS4_8TiledMMAINS4_8MMA_AtomIJNS4_17SM100_MMA_TF32_SSINS_10tfloat32_tESN_fLi64ELi128ELNS4_4UMMA5MajorE0ELSP_0ELNSO_7ScaleInE0ELSQ_0EEEEEENS4_6LayoutINS5_IJSB_SB_SB_EEENS5_IJNSA_ILi0EEESV_SV_EEEEENS5_IJNS4_10UnderscoreESY_SY_EEEEENS4_23SM90_TMA_LOAD_MULTICASTENS4_14ComposedLayoutINS4_7SwizzleILi3ELi4ELi3EEENS4_18smem_ptr_flag_bitsILi32EEENST_INS5_IJNSA_ILi8EEESH_EEENS5_IJSH_SB_EEEEEEEvNS4_8identityENS4_13SM90_TMA_LOADES1B_vS1C_EENS_8epilogue10collective18CollectiveEpilogueINS1F_23Sm100TmaWarpSpecializedILi4ELi2ELi16ELb1ELb0EEEJSI_NS5_IJNST_ISF_SB_EENST_ISH_SB_EEEEEfSJ_fSJ_NS1F_6fusion15FusionCallbacksIS1J_NS1N_17LinearCombinationIffffLNS_15FloatRoundStyleE2EEESI_S1M_JEEENS4_5SM1004TMEM4LOAD26SM100_TMEM_LOAD_16dp128b8xES1D_S1B_NS4_17SM75_U32x4_LDSM_NENS4_14SM90_TMA_STOREES1B_NS4_17SM90_U32x4_STSM_NENS4_39AutoVectorizingCopyWithAssumedAlignmentILi128EEEEEEvvEEEEvNT_6ParamsE)
        .other          _ZN7cutlass13device_kernelINS_4gemm6kernel13GemmUniversalIN4cute5tupleIJiiiiEEENS1_10collective13CollectiveMmaINS1_35MainloopSm100TmaUmmaWarpSpecializedILi8ELi2ELi4ENS5_IJNS4_1CILi1EEENSA_ILi4EEESB_EEEEENS5_IJNSA_ILi64EEENSA_ILi128EEENSA_ILi32EEEEEEfNS5_IJlSB_lEEEfSJ_NS4_8TiledMMAINS4_8MMA_AtomIJNS4_17SM100_MMA_TF32_SSINS_10tfloat32_tESN_fLi64ELi128ELNS4_4UMMA5MajorE0ELSP_0ELNSO_7ScaleInE0ELSQ_0EEEEEENS4_6LayoutINS5_IJSB_SB_SB_EEENS5_IJNSA_ILi0EEESV_SV_EEEEENS5_IJNS4_10UnderscoreESY_SY_EEEEENS4_23SM90_TMA_LOAD_MULTICASTENS4_14ComposedLayoutINS4_7SwizzleILi3ELi4ELi3EEENS4_18smem_ptr_flag_bitsILi32EEENST_INS5_IJNSA_ILi8EEESH_EEENS5_IJSH_SB_EEEEEEEvNS4_8identityENS4_13SM90_TMA_LOADES1B_vS1C_EENS_8epilogue10collective18CollectiveEpilogueINS1F_23Sm100TmaWarpSpecializedILi4ELi2ELi16ELb1ELb0EEEJSI_NS5_IJNST_ISF_SB_EENST_ISH_SB_EEEEEfSJ_fSJ_NS1F_6fusion15FusionCallbacksIS1J_NS1N_17LinearCombinationIffffLNS_15FloatRoundStyleE2EEESI_S1M_JEEENS4_5SM1004TMEM4LOAD26SM100_TMEM_LOAD_16dp128b8xES1D_S1B_NS4_17SM75_U32x4_LDSM_NENS4_14SM90_TMA_STOREES1B_NS4_17SM90_U32x4_STSM_NENS4_39AutoVectorizingCopyWithAssumedAlignmentILi128EEEEEEvvEEEEvNT_6ParamsE,@"STO_CUDA_ENTRY STV_DEFAULT"
_ZN7cutlass13device_kernelINS_4gemm6kernel13GemmUniversalIN4cute5tupleIJiiiiEEENS1_10collective13CollectiveMmaINS1_35MainloopSm100TmaUmmaWarpSpecializedILi8ELi2ELi4ENS5_IJNS4_1CILi1EEENSA_ILi4EEESB_EEEEENS5_IJNSA_ILi64EEENSA_ILi128EEENSA_ILi32EEEEEEfNS5_IJlSB_lEEEfSJ_NS4_8TiledMMAINS4_8MMA_AtomIJNS4_17SM100_MMA_TF32_SSINS_10tfloat32_tESN_fLi64ELi128ELNS4_4UMMA5MajorE0ELSP_0ELNSO_7ScaleInE0ELSQ_0EEEEEENS4_6LayoutINS5_IJSB_SB_SB_EEENS5_IJNSA_ILi0EEESV_SV_EEEEENS5_IJNS4_10UnderscoreESY_SY_EEEEENS4_23SM90_TMA_LOAD_MULTICASTENS4_14ComposedLayoutINS4_7SwizzleILi3ELi4ELi3EEENS4_18smem_ptr_flag_bitsILi32EEENST_INS5_IJNSA_ILi8EEESH_EEENS5_IJSH_SB_EEEEEEEvNS4_8identityENS4_13SM90_TMA_LOADES1B_vS1C_EENS_8epilogue10collective18CollectiveEpilogueINS1F_23Sm100TmaWarpSpecializedILi4ELi2ELi16ELb1ELb0EEEJSI_NS5_IJNST_ISF_SB_EENST_ISH_SB_EEEEEfSJ_fSJ_NS1F_6fusion15FusionCallbacksIS1J_NS1N_17LinearCombinationIffffLNS_15FloatRoundStyleE2EEESI_S1M_JEEENS4_5SM1004TMEM4LOAD26SM100_TMEM_LOAD_16dp128b8xES1D_S1B_NS4_17SM75_U32x4_LDSM_NENS4_14SM90_TMA_STOREES1B_NS4_17SM90_U32x4_STSM_NENS4_39AutoVectorizingCopyWithAssumedAlignmentILi128EEEEEEvvEEEEvNT_6ParamsE:
[----:B------:R-:W1:Y:S01]  /*0000*/  LDC R1, c[0x0][0x37c] ;  /* 0x0000df00ff017b82 */ /* 0x000e620000000800 */
[----:B------:R-:W2:Y:S01]  /*0010*/  S2R R65, SR_TID.X ;  /* 0x0000000000417919 */ /* 0x000ea20000002100 */
[----:B------:R-:W3:Y:S01]  /*0020*/  LDCU.64 UR8, c[0x0][0x890] ;  /* 0x00011200ff0877ac */ /* 0x000ee20008000a00 */
[----:B------:R-:W-:Y:S02]  /*0030*/  PRMT R52, RZ, 0x7610, R52 ;  /* 0x00007610ff347816 */ /* 0x000fe40000000034 */
[----:B------:R-:W-:Y:S01]  /*0040*/  ELECT P3, URZ, PT ;  /* 0x0000000000ff782f */ /* 0x000fe20003860000 */
[----:B---3--:R-:W-:-:S04]  /*0050*/  UISETP.NE.U32.AND UP0, UPT, UR8, URZ, UPT ;  /* 0x000000ff0800728c */ /* 0x008fc8000bf05070 */
[----:B------:R-:W-:Y:S01]  /*0060*/  UISETP.NE.AND.EX UP0, UPT, UR9, URZ, UPT, UP0 ;  /* 0x000000ff0900728c */ /* 0x000fe2000bf05300 */
[----:B--2---:R-:W-:-:S05]  /*0070*/  SHF.R.U32.HI R53, RZ, 0x5, R65 ;  /* 0x00000005ff357819 */ /* 0x004fca0000011641 */
[----:B------:R-:W2:Y:S02]  /*0080*/  SHFL.IDX PT, R0, R53, RZ, 0x1f ;  /* 0x00001fff35007589 */ /* 0x000ea400000e0000 */
[----:B--2---:R-:W-:Y:S01]  /*0090*/  R2UR UR17, R0 ;  /* 0x00000000001172ca */ /* 0x004fe200000e0000 */
[----:B-1----:R-:W-:-:S14]  /*00a0*/  BRA.U UP0, `(.L_x_0) ;  /* 0x0000000100307547 */ /* 0x002fdc000b800000 */
[----:B------:R-:W1:Y:S02]  /*00b0*/  LDCU.64 UR4, c[0x0][0x888] ;  /* 0x00011100ff0477ac */ /* 0x000e640008000a00 */
[----:B-1----:R-:W-:-:S04]  /*00c0*/  UISETP.NE.U32.AND UP0, UPT, UR4, URZ, UPT ;  /* 0x000000ff0400728c */ /* 0x002fc8000bf05070 */
[----:B------:R-:W-:-:S09]  /*00d0*/  UISETP.NE.AND.EX UP0, UPT, UR5, URZ, UPT, UP0 ;  /* 0x000000ff0500728c */ /* 0x000fd2000bf05300 */
[----:B------:R-:W-:Y:S05]  /*00e0*/  BRA.U !UP0, `(.L_x_1) ;  /* 0x0000000108147547 */ /* 0x000fea000b800000 */
[----:B------:R-:W1:Y:S01]  /*00f0*/  LDC.64 R2, c[0x0][0x888] ;  /* 0x00022200ff027b82 */ /* 0x000e620000000a00 */
[----:B------:R-:W1:Y:S02]  /*0100*/  LDCU.64 UR4, c[0x0][0x358] ;  /* 0x00006b00ff0477ac */ /* 0x000e640008000a00 */
[----:B-1----:R1:W5:Y:S01]  /*0110*/  LDG.E R27, desc[UR4][R2.64] ;  /* 0x00000004021b7981 */ /* 0x002362000c1e1900 */
[----:B------:R-:W-:Y:S01]  /*0120*/  HFMA2 R52, -RZ, RZ, 0, 5.9604644775390625e-08 ;  /* 0x00000001ff347431 */ /* 0x000fe200000001ff */
[----:B------:R-:W-:Y:S05]  /*0130*/  BRA `(.L_x_0) ;  /* 0x00000000000c7947 */ /* 0x000fea0003800000 */
.L_x_1:
[----:B------:R-:W1:Y:S01]  /*0140*/  LDCU UR4, c[0x0][0x880] ;  /* 0x00011000ff0477ac */ /* 0x000e620008000800 */
[----:B------:R-:W-:Y:S01]  /*0150*/  HFMA2 R52, -RZ, RZ, 0, 5.9604644775390625e-08 ;  /* 0x00000001ff347431 */ /* 0x000fe200000001ff */
[----:B-1----:R-:W-:-:S07]  /*0160*/  MOV R27, UR4 ;  /* 0x00000004001b7c02 */ /* 0x002fce0008000f00 */
.L_x_0:
[----:B------:R-:W2:Y:S02]  /*0170*/  LDCU.64 UR4, c[0x0][0x8b0] ;  /* 0x00011600ff0477ac */ /* 0x000ea40008000a00 */
[----:B--2---:R-:W-:-:S04]  /*0180*/  UISETP.NE.U32.AND UP0, UPT, UR4, URZ, UPT ;  /* 0x000000ff0400728c */ /* 0x004fc8000bf05070 */
[----:B------:R-:W-:-:S09]  /*0190*/  UISETP.NE.AND.EX UP0, UPT, UR5, URZ, UPT, UP0 ;  /* 0x000000ff0500728c */ /* 0x000fd2000bf05300 */
[----:B------:R-:W-:Y:S05]  /*01a0*/  BRA.U UP0, `(.L_x_2) ;  /* 0x0000000100287547 */ /* 0x000fea000b800000 */
[----:B------:R-:W2:Y:S02]  /*01b0*/  LDCU.64 UR4, c[0x0][0x8a8] ;  /* 0x00011500ff0477ac */ /* 0x000ea40008000a00 */
[----:B--2---:R-:W-:-:S04]  /*01c0*/  UISETP.NE.U32.AND UP0, UPT, UR4, URZ, UPT ;  /* 0x000000ff0400728c */ /* 0x004fc8000bf05070 */
[----:B------:R-:W-:-:S09]  /*01d0*/  UISETP.NE.AND.EX UP0, UPT, UR5, URZ, UPT, UP0 ;  /* 0x000000ff0500728c */ /* 0x000fd2000bf05300 */
[----:B------:R-:W-:Y:S05]  /*01e0*/  BRA.U !UP0, `(.L_x_3) ;  /* 0x0000000108107547 */ /* 0x000fea000b800000 */
[----:B------:R-:W2:Y:S01]  /*01f0*/  LDC.64 R24, c[0x0][0x8a8] ;  /* 0x00022a00ff187b82 */ /* 0x000ea20000000a00 */
[----:B------:R-:W2:Y:S02]  /*0200*/  LDCU.64 UR4, c[0x0][0x358] ;  /* 0x00006b00ff0477ac */ /* 0x000ea40008000a00 */
[----:B--2---:R2:W5:Y:S01]  /*0210*/  LDG.E R24, desc[UR4][R24.64] ;  /* 0x0000000418187981 */ /* 0x004562000c1e1900 */
[----:B------:R-:W-:Y:S05]  /*0220*/  BRA `(.L_x_2) ;  /* 0x0000000000087947 */ /* 0x000fea0003800000 */
.L_x_3:
[----:B------:R-:W2:Y:S02]  /*0230*/  LDCU UR4, c[0x0][0x8a0] ;  /* 0x00011400ff0477ac */ /* 0x000ea40008000800 */
[----:B--2---:R-:W-:Y:S02]  /*0240*/  MOV R24, UR4 ;  /* 0x0000000400187c02 */ /* 0x004fe40008000f00 */
.L_x_2:
[----:B------:R-:W-:Y:S01]  /*0250*/  IMAD.U32 R0, RZ, RZ, UR17 ;  /* 0x00000011ff007e24 */ /* 0x000fe2000f8e00ff */
[----:B------:R-:W-:Y:S04]  /*0260*/  BSSY.RECONVERGENT B0, `(.L_x_4) ;  /* 0x000000c000007945 */ /* 0x000fe80003800200 */
[C---:B------:R-:W-:Y:S02]  /*0270*/  ISETP.NE.OR P1, PT, R0.reuse, 0x1, !P3 ;  /* 0x000000010000780c */ /* 0x040fe40005f25670 */
[----:B------:R-:W-:-:S11]  /*0280*/  ISETP.NE.OR P0, PT, R0, 0x3, !P3 ;  /* 0x000000030000780c */ /* 0x000fd60005f05670 */
[----:B------:R-:W-:Y:S05]  /*0290*/  @P1 BRA `(.L_x_5) ;  /* 0x0000000000201947 */ /* 0x000fea0003800000 */
[----:B------:R-:W3:Y:S02]  /*02a0*/  LDCU.64 UR4, c[0x0][0x348] ;  /* 0x00006900ff0477ac */ /* 0x000ee40008000a00 */
[----:B---3--:R-:W-:Y:S02]  /*02b0*/  UIADD3 UR6, UP1, UPT, UR4, 0x80, URZ ;  /* 0x0000008004067890 */ /* 0x008fe4000ff3e0ff */
[----:B------:R-:W-:Y:S02]  /*02c0*/  UIADD3 UR4, UP0, UPT, UR4, 0x180, URZ ;  /* 0x0000018004047890 */ /* 0x000fe4000ff1e0ff */
[----:B------:R-:W-:Y:S02]  /*02d0*/  UIADD3.X UR7, UPT, UPT, URZ, UR5, URZ, UP1, !UPT ;  /* 0x00000005ff077290 */ /* 0x000fe40008ffe4ff */
[----:B------:R-:W-:-:S07]  /*02e0*/  UIADD3.X UR5, UPT, UPT, URZ, UR5, URZ, UP0, !UPT ;  /* 0x00000005ff057290 */ /* 0x000fce00087fe4ff */
[----:B------:R3:W-:Y:S02]  /*02f0*/  UTMACCTL.PF [UR6] ;  /* 0x00000000060079b9 */ /* 0x0007e40008040000 */
[----:B------:R3:W-:Y:S02]  /*0300*/  UTMACCTL.PF [UR4] ;  /* 0x00000000040079b9 */ /* 0x0007e40008040000 */
[----:B---3--:R-:W-:Y:S01]  /*0310*/  NOP ;  /* 0x0000000000007918 */ /* 0x008fe20000000000 */
.L_x_5:
[----:B------:R-:W-:Y:S05]  /*0320*/  BSYNC.RECONVERGENT B0 ;  /* 0x0000000000007941 */ /* 0x000fea0003800200 */
.L_x_4:
[----:B------:R-:W-:Y:S04]  /*0330*/  BSSY.RECONVERGENT B0, `(.L_x_6) ;  /* 0x000000a000007945 */ /* 0x000fe80003800200 */
        /* <DEDUP_REMOVED lines=9> */
.L_x_7:
[----:B------:R-:W-:Y:S05]  /*03d0*/  BSYNC.RECONVERGENT B0 ;  /* 0x0000000000007941 */ /* 0x000fea0003800200 */
.L_x_6:
[----:B------:R-:W3:Y:S01]  /*03e0*/  LDCU.64 UR4, c[0x0][0x888] ;  /* 0x00011100ff0477ac */ /* 0x000ee20008000a00 */
[----:B------:R-:W-:Y:S02]  /*03f0*/  UISETP.EQ.U32.AND UP1, UPT, UR8, URZ, UPT ;  /* 0x000000ff0800728c */ /* 0x000fe4000bf22070 */
[----:B------:R-:W-:Y:S02]  /*0400*/  UPLOP3.LUT UP3, UPT, UPT, UPT, UPT, 0x80, 0x8 ;  /* 0x000000000008789c */ /* 0x000fe40003f6f070 */
[----:B---3--:R-:W-:-:S04]  /*0410*/  UISETP.NE.U32.AND UP0, UPT, UR4, URZ, UPT ;  /* 0x000000ff0400728c */ /* 0x008fc8000bf05070 */
[----:B------:R-:W-:-:S04]  /*0420*/  UISETP.NE.AND.EX UP0, UPT, UR5, URZ, UPT, UP0 ;  /* 0x000000ff0500728c */ /* 0x000fc8000bf05300 */
[----:B------:R-:W-:-:S04]  /*0430*/  UISETP.EQ.OR.EX UP2, UPT, UR9, URZ, !UP0, UP1 ;  /* 0x000000ff0900728c */ /* 0x000fc8000c742710 */
[----:B------:R-:W-:-:S06]  /*0440*/  UP2UR UR4, UPR, URZ, 0x4 ;  /* 0x00000004ff047883 */ /* 0x000fcc0008000000 */
[----:B------:R-:W-:Y:S01]  /*0450*/  MOV R56, UR4 ;  /* 0x0000000400387c02 */ /* 0x000fe20008000f00 */
[----:B------:R-:W-:Y:S06]  /*0460*/  BRA.U !UP2, `(.L_x_8) ;  /* 0x000000010a207547 */ /* 0x000fec000b800000 */
[----:B------:R-:W-:Y:S01]  /*0470*/  UISETP.NE.U32.AND UP1, UPT, UR8, URZ, UPT ;  /* 0x000000ff0800728c */ /* 0x000fe2000bf25070 */
[----:B-----5:R-:W-:Y:S01]  /*0480*/  FSETP.NEU.AND P0, PT, R27, RZ, PT ;  /* 0x000000ff1b00720b */ /* 0x020fe20003f0d000 */
[----:B------:R-:W-:Y:S02]  /*0490*/  USEL UR4, URZ, 0xffffffff, UP0 ;  /* 0xffffffffff047887 */ /* 0x000fe40008000000 */
[----:B------:R-:W-:-:S10]  /*04a0*/  UISETP.NE.AND.EX UP1, UPT, UR9, URZ, UPT, UP1 ;  /* 0x000000ff0900728c */ /* 0x000fd4000bf25310 */
[----:B------:R-:W-:Y:S01]  /*04b0*/  VOTEU.ANY UP0, P0 ;  /* 0x0000000000ff7886 */ /* 0x000fe20000000100 */
[----:B------:R-:W-:-:S04]  /*04c0*/  @!UP1 USEL UR4, URZ, 0xffffffff, UP0 ;  /* 0xffffffffff049887 */ /* 0x000fc80008000000 */
[----:B------:R-:W-:-:S04]  /*04d0*/  ULOP3.LUT UR4, UR4, 0x1, URZ, 0xc0, !UPT ;  /* 0x0000000104047892 */ /* 0x000fc8000f8ec0ff */
[----:B------:R-:W-:-:S11]  /*04e0*/  UISETP.NE.U32.AND UP3, UPT, UR4, 0x1, UPT ;  /* 0x000000010400788c */ /* 0x000fd6000bf65070 */
.L_x_8:
[----:B-1----:R-:W1:Y:S01]  /*04f0*/  SHFL.IDX PT, R2, R53, RZ, 0x1f ;  /* 0x00001fff35027589 */ /* 0x002e6200000e0000 */
[----:B------:R-:W-:-:S04]  /*0500*/  UISETP.NE.AND UP0, UPT, UR17, 0x2, UPT ;  /* 0x000000021100788c */ /* 0x000fc8000bf05270 */
[----:B------:R-:W-:Y:S01]  /*0510*/  USEL UR48, URZ, 0x1, UP0 ;  /* 0x00000001ff307887 */ /* 0x000fe20008000000 */
[----:B-1----:R-:W-:-:S13]  /*0520*/  ISETP.NE.AND P0, PT, R2, RZ, PT ;  /* 0x000000ff0200720c */ /* 0x002fda0003f05270 */
[----:B------:R-:W-:Y:S05]  /*0530*/  @P0 BRA `(.L_x_9) ;  /* 0x0000000000840947 */ /* 0x000fea0003800000 */
[----:B------:R-:W-:Y:S01]  /*0540*/  ELECT P0, URZ, PT ;  /* 0x0000000000ff782f */ /* 0x000fe20003800000 */
[----:B------:R-:W-:-:S12]  /*0550*/  BSSY.RECONVERGENT B0, `(.L_x_9) ;  /* 0x000001f000007945 */ /* 0x000fd80003800200 */
[----:B------:R-:W-:Y:S05]  /*0560*/  @!P0 BRA `(.L_x_10) ;  /* 0x0000000000748947 */ /* 0x000fea0003800000 */
[----:B------:R-:W1:Y:S01]  /*0570*/  S2UR UR4, SR_CgaCtaId ;  /* 0x00000000000479c3 */ /* 0x000e620000008800 */
[----:B------:R-:W-:Y:S01]  /*0580*/  UMOV UR5, 0x400 ;  /* 0x0000040000057882 */ /* 0x000fe20000000000 */
[----:B------:R-:W-:Y:S01]  /*0590*/  UMOV UR8, 0x1 ;  /* 0x0000000100087882 */ /* 0x000fe20000000000 */
[----:B------:R-:W-:Y:S01]  /*05a0*/  UMOV UR6, 0x4 ;  /* 0x0000000400067882 */ /* 0x000fe20000000000 */
[----:B------:R-:W-:-:S04]  /*05b0*/  UIADD3 UR8, UPT, UPT, -UR8, 0x100000, URZ ;  /* 0x0010000008087890 */ /* 0x000fc8000fffe1ff */
[----:B------:R-:W-:Y:S02]  /*05c0*/  USHF.L.U32 UR9, UR8, 0xb, URZ ;  /* 0x0000000b08097899 */ /* 0x000fe400080006ff */
[----:B------:R-:W-:Y:S02]  /*05d0*/  USHF.L.U32 UR8, UR8, 0x1, URZ ;  /* 0x0000000108087899 */ /* 0x000fe400080006ff */
[----:B------:R-:W-:-:S04]  /*05e0*/  UIADD3 UR6, UPT, UPT, -UR6, 0x100000, URZ ;  /* 0x0010000006067890 */ /* 0x000fc8000fffe1ff */
[----:B------:R-:W-:Y:S02]  /*05f0*/  USHF.L.U32 UR7, UR6, 0xb, URZ ;  /* 0x0000000b06077899 */ /* 0x000fe400080006ff */
[----:B------:R-:W-:Y:S02]  /*0600*/  USHF.L.U32 UR6, UR6, 0x1, URZ ;  /* 0x0000000106067899 */ /* 0x000fe400080006ff */
[----:B-1----:R-:W-:Y:S01]  /*0610*/  ULEA UR4, UR4, UR5, 0x18 ;  /* 0x0000000504047291 */ /* 0x002fe2000f8ec0ff */
[----:B------:R-:W1:Y:S11]  /*0620*/  FENCE.VIEW.ASYNC.S ;  /* 0x00000000000073c6 */ /* 0x000e760000000000 */
[----:B-1----:R1:W3:Y:S01]  /*0630*/  SYNCS.EXCH.64 URZ, [UR4], UR8 ;  /* 0x0000000804ff75b2 */ /* 0x0022e20008000100 */
[----:B------:R1:W4:Y:S01]  /*0640*/  SYNCS.EXCH.64 URZ, [UR4+0x40], UR6 ;  /* 0x0000400604ff75b2 */ /* 0x0003220008000100 */
[----:B------:R1:W1:Y:S01]  /*0650*/  SYNCS.EXCH.64 URZ, [UR4+0x8], UR8 ;  /* 0x0000080804ff75b2 */ /* 0x0002620008000100 */
        /* <DEDUP_REMOVED lines=13> */
[----:B------:R-:W-:Y:S01]  /*0730*/  NOP ;  /* 0x0000000000007918 */ /* 0x000fe20000000000 */
.L_x_10:
[----:B-1----:R-:W-:Y:S05]  /*0740*/  BSYNC.RECONVERGENT B0 ;  /* 0x0000000000007941 */ /* 0x002fea0003800200 */
.L_x_9:
[----:B------:R-:W1:Y:S01]  /*0750*/  SHFL.IDX PT, R2, R53, RZ, 0x1f ;  /* 0x00001fff35027589 */ /* 0x000e6200000e0000 */
[----:B------:R-:W-:Y:S01]  /*0760*/  NOP ;  /* 0x0000000000007918 */ /* 0x000fe20000000000 */
[----:B-1----:R-:W-:-:S13]  /*0770*/  ISETP.NE.AND P0, PT, R2, 0x1, PT ;  /* 0x000000010200780c */ /* 0x002fda0003f05270 */
[----:B------:R-:W-:Y:S05]  /*0780*/  @P0 BRA `(.L_x_11) ;  /* 0x0000000000580947 */ /* 0x000fea0003800000 */
        /* <DEDUP_REMOVED lines=9> */
[----:B------:R-:W-:Y:S01]  /*0820*/  USHF.L.U32 UR6, UR6, 0x1, URZ ;  /* 0x0000000106067899 */ /* 0x000fe200080006ff */
[----:B------:R-:W-:Y:S01]  /*0830*/  ELECT P0, URZ, PT ;  /* 0x0000000000ff782f */ /* 0x000fe20003800000 */
[----:B-1----:R-:W-:Y:S01]  /*0840*/  ULEA UR4, UR4, UR5, 0x18 ;  /* 0x0000000504047291 */ /* 0x002fe2000f8ec0ff */
[----:B------:R-:W1:Y:S11]  /*0850*/  FENCE.VIEW.ASYNC.S ;  /* 0x00000000000073c6 */ /* 0x000e760000000000 */
[----:B-1----:R1:W1:Y:S01]  /*0860*/  SYNCS.EXCH.64 URZ, [UR4+0x80], UR8 ;  /* 0x0000800804ff75b2 */ /* 0x0022620008000100 */
        /* <DEDUP_REMOVED lines=8> */
.L_x_11:
[----:B------:R-:W2:Y:S01]  /*08f0*/  SHFL.IDX PT, R2, R53, RZ, 0x1f ;  /* 0x00001fff35027589 */ /* 0x000ea200000e0000 */
[----:B------:R-:W-:Y:S01]  /*0900*/  NOP ;  /* 0x0000000000007918 */ /* 0x000fe20000000000 */
[----:B--2---:R-:W-:-:S13]  /*0910*/  ISETP.NE.AND P0, PT, R2, 0x3, PT ;  /* 0x000000030200780c */ /* 0x004fda0003f05270 */
[----:B------:R-:W-:Y:S05]  /*0920*/  @P0 BRA `(.L_x_12) ;  /* 0x0000000000300947 */ /* 0x000fea0003800000 */
[----:B-1----:R-:W1:Y:S01]  /*0930*/  S2UR UR4, SR_CgaCtaId ;  /* 0x00000000000479c3 */ /* 0x002e620000008800 */
[----:B------:R-:W-:Y:S01]  /*0940*/  UMOV UR6, 0x400 ;  /* 0x0000040000067882 */ /* 0x000fe20000000000 */
[----:B------:R-:W-:Y:S01]  /*0950*/  UMOV UR5, 0x20 ;  /* 0x0000002000057882 */ /* 0x000fe20000000000 */
[----:B------:R-:W-:Y:S01]  /*0960*/  ELECT P0, URZ, PT ;  /* 0x0000000000ff782f */ /* 0x000fe20003800000 */
[----:B-1----:R-:W-:Y:S02]  /*0970*/  ULEA UR6, UR4, UR6, 0x18 ;  /* 0x0000000604067291 */ /* 0x002fe4000f8ec0ff */
[----:B------:R-:W-:-:S04]  /*0980*/  UIADD3 UR4, UPT, UPT, -UR5, 0x100000, URZ ;  /* 0x0010000005047890 */ /* 0x000fc8000fffe1ff */
[----:B------:R-:W-:Y:S02]  /*0990*/  USHF.L.U32 UR5, UR4, 0xb, URZ ;  /* 0x0000000b04057899 */ /* 0x000fe400080006ff */
[----:B------:R-:W-:Y:S01]  /*09a0*/  USHF.L.U32 UR4, UR4, 0x1, URZ ;  /* 0x0000000104047899 */ /* 0x000fe200080006ff */
[----:B------:R-:W1:Y:S11]  /*09b0*/  FENCE.VIEW.ASYNC.S ;  /* 0x00000000000073c6 */ /* 0x000e760000000000 */
[----:B-1----:R2:W1:Y:S01]  /*09c0*/  SYNCS.EXCH.64 URZ, [UR6+0xc0], UR4 ;  /* 0x0000c00406ff75b2 */ /* 0x0024620008000100 */
[----:B------:R2:W1:Y:S02]  /*09d0*/  SYNCS.EXCH.64 URZ, [UR6+0xc8], UR4 ;  /* 0x0000c80406ff75b2 */ /* 0x0004640008000100 */
[----:B--2---:R-:W-:Y:S01]  /*09e0*/  NOP ;  /* 0x0000000000007918 */ /* 0x004fe20000000000 */
.L_x_12:
[----:B------:R-:W2:Y:S01]  /*09f0*/  SHFL.IDX PT, R2, R53, RZ, 0x1f ;  /* 0x00001fff35027589 */ /* 0x000ea200000e0000 */
[----:B------:R-:W-:Y:S01]  /*0a00*/  NOP ;  /* 0x0000000000007918 */ /* 0x000fe20000000000 */
[----:B--2---:R-:W-:-:S13]  /*0a10*/  ISETP.NE.AND P0, PT, R2, 0x4, PT ;  /* 0x000000040200780c */ /* 0x004fda0003f05270 */
[----:B------:R-:W-:Y:S05]  /*0a20*/  @P0 BRA `(.L_x_13) ;  /* 0x00000000004c0947 */ /* 0x000fea0003800000 */
[----:B-1----:R-:W1:Y:S01]  /*0a30*/  S2UR UR6, SR_CgaCtaId ;  /* 0x00000000000679c3 */ /* 0x002e620000008800 */
[----:B------:R-:W-:Y:S01]  /*0a40*/  UMOV UR4, 0x3a0 ;  /* 0x000003a000047882 */ /* 0x000fe20000000000 */
[----:B------:R-:W-:Y:S01]  /*0a50*/  UMOV UR5, 0x400 ;  /* 0x0000040000057882 */ /* 0x000fe20000000000 */
[----:B------:R-:W-:Y:S01]  /*0a60*/  USEL UR4, UR4, 0x320, UP3 ;  /* 0x0000032004047887 */ /* 0x000fe20009800000 */
[----:B------:R-:W-:Y:S01]  /*0a70*/  UMOV UR8, 0x1 ;  /* 0x0000000100087882 */ /* 0x000fe20000000000 */
[----:B------:R-:W-:Y:S01]  /*0a80*/  ELECT P0, URZ, PT ;  /* 0x0000000000ff782f */ /* 0x000fe20003800000 */
[----:B------:R-:W-:-:S04]  /*0a90*/  UIADD3 UR8, UPT, UPT, -UR8, 0x100000, URZ ;  /* 0x0010000008087890 */ /* 0x000fc8000fffe1ff */
[----:B------:R-:W-:Y:S02]  /*0aa0*/  USHF.L.U32 UR9, UR8, 0xb, URZ ;  /* 0x0000000b08097899 */ /* 0x000fe400080006ff */
[----:B------:R-:W-:Y:S02]  /*0ab0*/  USHF.L.U32 UR8, UR8, 0x1, URZ ;  /* 0x0000000108087899 */ /* 0x000fe400080006ff */
[----:B-1----:R-:W-:Y:S02]  /*0ac0*/  ULEA UR6, UR6, UR5, 0x18 ;  /* 0x0000000506067291 */ /* 0x002fe4000f8ec0ff */
[----:B------:R-:W-:-:S04]  /*0ad0*/  UIADD3 UR4, UPT, UPT, -UR4, 0x100000, URZ ;  /* 0x0010000004047890 */ /* 0x000fc8000fffe1ff */
[----:B------:R-:W-:Y:S02]  /*0ae0*/  USHF.L.U32 UR5, UR4, 0xb, URZ ;  /* 0x0000000b04057899 */ /* 0x000fe400080006ff */
[----:B------:R-:W-:Y:S01]  /*0af0*/  USHF.L.U32 UR4, UR4, 0x1, URZ ;  /* 0x0000000104047899 */ /* 0x000fe200080006ff */
[----:B------:R-:W1:Y:S03]  /*0b00*/  FENCE.VIEW.ASYNC.S ;  /* 0x00000000000073c6 */ /* 0x000e660000000000 */
[----:B-1----:R2:W1:Y:S08]  /*0b10*/  SYNCS.EXCH.64 URZ, [UR6+0xd0], UR8 ;  /* 0x0000d00806ff75b2 */ /* 0x0024700008000100 */
[----:B------:R2:W1:Y:S01]  /*0b20*/  SYNCS.EXCH.64 URZ, [UR6+0xe0], UR4 ;  /* 0x0000e00406ff75b2 */ /* 0x0004620008000100 */
[----:B------:R2:W1:Y:S01]  /*0b30*/  SYNCS.EXCH.64 URZ, [UR6+0xd8], UR8 ;  /* 0x0000d80806ff75b2 */ /* 0x0004620008000100 */
[----:B------:R2:W1:Y:S02]  /*0b40*/  SYNCS.EXCH.64 URZ, [UR6+0xe8], UR4 ;  /* 0x0000e80406ff75b2 */ /* 0x0004640008000100 */
[----:B--2---:R-:W-:Y:S01]  /*0b50*/  NOP ;  /* 0x0000000000007918 */ /* 0x004fe20000000000 */
.L_x_13:
[----:B------:R-:W2:Y:S01]  /*0b60*/  SHFL.IDX PT, R2, R53, RZ, 0x1f ;  /* 0x00001fff35027589 */ /* 0x000ea200000e0000 */
[----:B------:R-:W-:Y:S01]  /*0b70*/  NOP ;  /* 0x0000000000007918 */ /* 0x000fe20000000000 */
[----:B--2---:R-:W-:-:S13]  /*0b80*/  ISETP.NE.AND P0, PT, R2, 0x5, PT ;  /* 0x000000050200780c */ /* 0x004fda0003f05270 */
[----:B------:R-:W-:Y:S05]  /*0b90*/  @P0 BRA `(.L_x_14) ;  /* 0x0000000000580947 */ /* 0x000fea0003800000 */
[----:B-1----:R-:W1:Y:S01]  /*0ba0*/  S2UR UR4, SR_CgaCtaId ;  /* 0x00000000000479c3 */ /* 0x002e620000008800 */
        /* <DEDUP_REMOVED lines=19> */
[----:B------:R2:W1:Y:S02]  /*0ce0*/  SYNCS.EXCH.64 URZ, [UR4+0x128], UR6 ;  /* 0x0001280604ff75b2 */ /* 0x0004640008000100 */
[----:B--2---:R-:W-:Y:S01]  /*0cf0*/  NOP ;  /* 0x0000000000007918 */ /* 0x004fe20000000000 */
.L_x_14:
[----:B------:R-:W2:Y:S01]  /*0d00*/  SHFL.IDX PT, R2, R53, RZ, 0x1f ;  /* 0x00001fff35027589 */ /* 0x000ea200000e0000 */
[----:B------:R-:W-:Y:S01]  /*0d10*/  NOP ;  /* 0x0000000000007918 */ /* 0x000fe20000000000 */
[----:B--2---:R-:W-:-:S13]  /*0d20*/  ISETP.NE.AND P0, PT, R2, 0x3, PT ;  /* 0x000000030200780c */ /* 0x004fda0003f05270 */
[----:B------:R-:W-:Y:S05]  /*0d30*/  @P0 BRA `(.L_x_15) ;  /* 0x0000000000380947 */ /* 0x000fea0003800000 */
[----:B------:R-:W2:Y:S01]  /*0d40*/  S2UR UR5, SR_CgaCtaId ;  /* 0x00000000000579c3 */ /* 0x000ea20000008800 */
[----:B-1----:R-:W-:Y:S01]  /*0d50*/  UMOV UR4, 0x400 ;  /* 0x0000040000047882 */ /* 0x002fe20000000000 */
[----:B------:R-:W-:Y:S01]  /*0d60*/  UMOV UR6, 0x20 ;  /* 0x0000002000067882 */ /* 0x000fe20000000000 */
[----:B------:R-:W-:Y:S01]  /*0d70*/  ELECT P0, URZ, PT ;  /* 0x0000000000ff782f */ /* 0x000fe20003800000 */
[----:B------:R-:W-:-:S04]  /*0d80*/  UIADD3 UR6, UPT, UPT, -UR6, 0x100000, URZ ;  /* 0x0010000006067890 */ /* 0x000fc8000fffe1ff */
[----:B------:R-:W-:Y:S02]  /*0d90*/  USHF.L.U32 UR7, UR6, 0xb, URZ ;  /* 0x0000000b06077899 */ /* 0x000fe400080006ff */
[----:B------:R-:W-:Y:S02]  /*0da0*/  USHF.L.U32 UR6, UR6, 0x1, URZ ;  /* 0x0000000106067899 */ /* 0x000fe400080006ff */
[----:B--2---:R-:W-:Y:S01]  /*0db0*/  ULEA UR4, UR5, UR4, 0x18 ;  /* 0x0000000405047291 */ /* 0x004fe2000f8ec0ff */
[----:B------:R-:W1:Y:S11]  /*0dc0*/  FENCE.VIEW.ASYNC.S ;  /* 0x00000000000073c6 */ /* 0x000e760000000000 */
[----:B-1----:R2:W1:Y:S01]  /*0dd0*/  SYNCS.EXCH.64 URZ, [UR4+0x130], UR6 ;  /* 0x0001300604ff75b2 */ /* 0x0024620008000100 */
[----:B------:R2:W1:Y:S01]  /*0de0*/  SYNCS.EXCH.64 URZ, [UR4+0x140], UR6 ;  /* 0x0001400604ff75b2 */ /* 0x0004620008000100 */
[----:B------:R2:W1:Y:S01]  /*0df0*/  SYNCS.EXCH.64 URZ, [UR4+0x138], UR6 ;  /* 0x0001380604ff75b2 */ /* 0x0004620008000100 */
[----:B------:R2:W1:Y:S02]  /*0e00*/  SYNCS.EXCH.64 URZ, [UR4+0x148], UR6 ;  /* 0x0001480604ff75b2 */ /* 0x0004640008000100 */
[----:B--2---:R-:W-:Y:S01]  /*0e10*/  NOP ;  /* 0x0000000000007918 */ /* 0x004fe20000000000 */
.L_x_15:
[----:B-1----:R-:W1:Y:S01]  /*0e20*/  LDCU UR4, c[0x0][0x36c] ;  /* 0x00006d80ff0477ac */ /* 0x002e620008000800 */
[----:B------:R-:W-:Y:S01]  /*0e30*/  ISETP.NE.OR P3, PT, R0, 0x2, !P3 ;  /* 0x000000020000780c */ /* 0x000fe20005f65670 */
[----:B------:R-:W-:Y:S01]  /*0e40*/  NOP ;  /* 0x0000000000007918 */ /* 0x000fe20000000000 */
[----:B------:R-:W-:Y:S01]  /*0e50*/  LOP3.LUT R0, R65, 0x1f, RZ, 0xc0, !PT ;  /* 0x0000001f41007812 */ /* 0x000fe200078ec0ff */
[----:B------:R-:W-:Y:S02]  /*0e60*/  UISETP.NE.AND UP4, UPT, UR17, URZ, UPT ;  /* 0x000000ff1100728c */ /* 0x000fe4000bf85270 */
[----:B-1----:R-:W-:-:S09]  /*0e70*/  UISETP.EQ.U32.AND UP5, UPT, UR4, 0x1, UPT ;  /* 0x000000010400788c */ /* 0x002fd2000bfa2070 */
[----:B------:R-:W-:Y:S05]  /*0e80*/  BRA.U !UP5, `(.L_x_16) ;  /* 0x000000010d087547 */ /* 0x000fea000b800000 */
[----:B---34-:R-:W-:Y:S01]  /*0e90*/  UCGABAR_ARV ;  /* 0x00000000000079c7 */ /* 0x018fe20008000000 */
[----:B------:R-:W-:Y:S05]  /*0ea0*/  BRA `(.L_x_17) ;  /* 0x0000000000047947 */ /* 0x000fea0003800000 */
.L_x_16:
[----:B---34-:R-:W-:Y:S01]  /*0eb0*/  NOP ;  /* 0x0000000000007918 */ /* 0x018fe20000000000 */
.L_x_17:
[----:B------:R-:W1:Y:S01]  /*0ec0*/  S2UR UR8, SR_CTAID.X ;  /* 0x00000000000879c3 */ /* 0x000e620000002500 */
[----:B------:R-:W-:-:S05]  /*0ed0*/  CS2R.32 R55, SR_CgaSize ;  /* 0x0000000000377805 */ /* 0x000fca0000008a00 */
[----:B------:R-:W-:-:S05]  /*0ee0*/  IMAD R55, R55, -0xa0, RZ ;  /* 0xffffff6037377824 */ /* 0x000fca00078e02ff */
[----:B------:R-:W-:-:S14]  /*0ef0*/  R2UR UR5, R55 ;  /* 0x00000000370572ca */ /* 0x000fdc00000e0000 */
[----:B------:R-:W2:Y:S01]  /*0f00*/  LDCU UR5, c[0x0][UR5+0x2b0] ;  /* 0x00005600050577ac */ /* 0x000ea20008000800 */
[----:B------:R-:W-:-:S05]  /*0f10*/  CS2R.32 R55, SR_CgaSize ;  /* 0x0000000000377805 */ /* 0x000fca0000008a00 */
[----:B------:R-:W-:-:S05]  /*0f20*/  IMAD R55, R55, -0xa0, RZ ;  /* 0xffffff6037377824 */ /* 0x000fca00078e02ff */
[----:B------:R-:W-:-:S14]  /*0f30*/  R2UR UR4, R55 ;  /* 0x00000000370472ca */ /* 0x000fdc00000e0000 */
[----:B------:R-:W3:Y:S01]  /*0f40*/  LDCU UR4, c[0x0][UR4+0x2b4] ;  /* 0x00005680040477ac */ /* 0x000ee20008000800 */
[----:B------:R-:W4:Y:S01]  /*0f50*/  S2UR UR7, SR_CTAID.Y ;  /* 0x00000000000779c3 */ /* 0x000f220000002600 */
[----:B------:R-:W-:-:S05]  /*0f60*/  CS2R.32 R55, SR_CgaSize ;  /* 0x0000000000377805 */ /* 0x000fca0000008a00 */
[----:B------:R-:W-:-:S05]  /*0f70*/  IMAD R55, R55, -0xa0, RZ ;  /* 0xffffff6037377824 */ /* 0x000fca00078e02ff */
[----:B------:R-:W-:-:S14]  /*0f80*/  R2UR UR9, R55 ;  /* 0x00000000370972ca */ /* 0x000fdc00000e0000 */
[----:B------:R-:W3:Y:S01]  /*0f90*/  LDCU UR9, c[0x0][UR9+0x2a0] ;  /* 0x00005400090977ac */ /* 0x000ee20008000800 */
[----:B------:R-:W-:-:S05]  /*0fa0*/  CS2R.32 R55, SR_CgaSize ;  /* 0x0000000000377805 */ /* 0x000fca0000008a00 */
[----:B------:R-:W-:-:S05]  /*0fb0*/  IMAD R55, R55, -0xa0, RZ ;  /* 0xffffff6037377824 */ /* 0x000fca00078e02ff */
[----:B------:R-:W-:-:S14]  /*0fc0*/  R2UR UR10, R55 ;  /* 0x00000000370a72ca */ /* 0x000fdc00000e0000 */
[----:B------:R-:W3:Y:S01]  /*0fd0*/  LDCU UR10, c[0x0][UR10+0x2a4] ;  /* 0x000054800a0a77ac */ /* 0x000ee20008000800 */
[----:B------:R-:W3:Y:S01]  /*0fe0*/  S2UR UR11, SR_CgaCtaId ;  /* 0x00000000000b79c3 */ /* 0x000ee20000008800 */
[----:B------:R-:W3:Y:S01]  /*0ff0*/  LDCU UR21, c[0x0][0xb24] ;  /* 0x00016480ff1577ac */ /* 0x000ee20008000800 */
[----:B------:R-:W3:Y:S01]  /*1000*/  LDCU UR42, c[0x0][0xb24] ;  /* 0x00016480ff2a77ac */ /* 0x000ee20008000800 */
[----:B-1----:R-:W-:-:S05]  /*1010*/  I2FP.F32.U32 R3, UR8 ;  /* 0x0000000800037c45 */ /* 0x002fca0008201000 */
[----:B------:R-:W1:Y:S01]  /*1020*/  S2UR UR36, SR_CTAID.Z ;  /* 0x00000000002479c3 */ /* 0x000e620000002700 */
[----:B------:R-:W1:Y:S01]  /*1030*/  LDCU UR27, c[0x0][0xb30] ;  /* 0x00016600ff1b77ac */ /* 0x000e620008000800 */
[----:B--2---:R-:W-:Y:S01]  /*1040*/  FMUL R3, R3, UR5 ;  /* 0x0000000503037c20 */ /* 0x004fe20008400000 */
[----:B------:R-:W-:Y:S01]  /*1050*/  UMOV UR16, UR8 ;  /* 0x0000000800107c82 */ /* 0x000fe20008000000 */
[----:B----4-:R-:W-:Y:S01]  /*1060*/  I2FP.F32.U32 R2, UR7 ;  /* 0x0000000700027c45 */ /* 0x010fe20008201000 */
[----:B------:R-:W-:-:S03]  /*1070*/  UMOV UR20, UR7 ;  /* 0x0000000700147c82 */ /* 0x000fc60008000000 */
[----:B------:R-:W2:Y:S01]  /*1080*/  F2I.U32.TRUNC.NTZ R3, R3 ;  /* 0x0000000300037305 */ /* 0x000ea2000020f000 */
[----:B---3--:R-:W-:Y:S01]  /*1090*/  UISETP.GE.AND UP2, UPT, UR21, 0x1, UPT ;  /* 0x000000011500788c */ /* 0x008fe2000bf46270 */
[----:B------:R-:W-:Y:S01]  /*10a0*/  FMUL R2, R2, UR4 ;  /* 0x0000000402027c20 */ /* 0x000fe20008400000 */
[----:B------:R-:W-:-:S05]  /*10b0*/  USHF.L.U32 UR28, UR11, 0x9, URZ ;  /* 0x000000090b1c7899 */ /* 0x000fca00080006ff */
[----:B------:R-:W3:Y:S01]  /*10c0*/  F2I.U32.TRUNC.NTZ R2, R2 ;  /* 0x0000000200027305 */ /* 0x000ee2000020f000 */
[----:B--2---:R-:W-:Y:S02]  /*10d0*/  R2UR UR4, R3 ;  /* 0x00000000030472ca */ /* 0x004fe400000e0000 */
[----:B---3--:R-:W-:Y:S02]  /*10e0*/  R2UR UR6, R2 ;  /* 0x00000000020672ca */ /* 0x008fe400000e0000 */
[----:B------:R-:W-:-:S09]  /*10f0*/  PRMT R2, RZ, 0x7610, R2 ;  /* 0x00007610ff027816 */ /* 0x000fd20000000002 */
[----:B------:R-:W-:-:S04]  /*1100*/  UIADD3 UR5, UPT, UPT, -UR4, URZ, URZ ;  /* 0x000000ff04057290 */ /* 0x000fc8000fffe1ff */
[----:B------:R-:W-:Y:S02]  /*1110*/  UIMAD UR5, UR9, UR5, UR8 ;  /* 0x00000005090572a4 */ /* 0x000fe4000f8e0208 */
[----:B------:R-:W-:-:S04]  /*1120*/  UIADD3 UR4, UPT, UPT, -UR6, URZ, URZ ;  /* 0x000000ff06047290 */ /* 0x000fc8000fffe1ff */
[----:B------:R-:W-:Y:S01]  /*1130*/  IMAD.U32 R55, RZ, RZ, UR5 ;  /* 0x00000005ff377e24 */ /* 0x000fe2000f8e00ff */
[----:B------:R-:W-:-:S06]  /*1140*/  UIMAD UR4, UR10, UR4, UR7 ;  /* 0x000000040a0472a4 */ /* 0x000fcc000f8e0207 */
[----:B------:R-:W-:Y:S01]  /*1150*/  IMAD.U32 R54, RZ, RZ, UR4 ;  /* 0x00000004ff367e24 */ /* 0x000fe2000f8e00ff */
[----:B-1----:R-:W-:Y:S06]  /*1160*/  BRA.U UP4, `(.L_x_18) ;  /* 0x0000000104487547 */ /* 0x002fec000b800000 */
[----:B------:R-:W-:Y:S02]  /*1170*/  R2UR UR4, R54 ;  /* 0x00000000360472ca */ /* 0x000fe400000e0000 */
[----:B------:R-:W-:-:S11]  /*1180*/  R2UR UR6, R55 ;  /* 0x00000000370672ca */ /* 0x000fd600000e0000 */
[----:B------:R-:W-:Y:S02]  /*1190*/  UISETP.NE.AND UP0, UPT, UR4, URZ, UPT ;  /* 0x000000ff0400728c */ /* 0x000fe4000bf05270 */
[----:B------:R-:W-:Y:S02]  /*11a0*/  UISETP.NE.AND UP1, UPT, UR4, 0x1, UPT ;  /* 0x000000010400788c */ /* 0x000fe4000bf25270 */
[----:B------:R-:W-:Y:S02]  /*11b0*/  UISETP.EQ.OR UP0, UPT, UR6, URZ, !UP0 ;  /* 0x000000ff0600728c */ /* 0x000fe4000c702670 */
[----:B------:R-:W-:Y:S02]  /*11c0*/  USEL UR5, URZ, 0x2, UP1 ;  /* 0x00000002ff057887 */ /* 0x000fe40008800000 */
[----:B------:R-:W-:Y:S02]  /*11d0*/  USEL UR8, URZ, 0x1, !UP0 ;  /* 0x00000001ff087887 */ /* 0x000fe4000c000000 */
[----:B------:R-:W-:-:S02]  /*11e0*/  UISETP.NE.AND UP0, UPT, UR4, 0x2, UPT ;  /* 0x000000020400788c */ /* 0x000fc4000bf05270 */
[----:B------:R-:W-:Y:S02]  /*11f0*/  UISETP.NE.AND UP1, UPT, UR4, 0x3, UPT ;  /* 0x000000030400788c */ /* 0x000fe4000bf25270 */
[----:B------:R-:W-:Y:S02]  /*1200*/  USEL UR4, URZ, 0x4, UP0 ;  /* 0x00000004ff047887 */ /* 0x000fe40008000000 */
[----:B------:R-:W-:Y:S02]  /*1210*/  UISETP.NE.AND UP0, UPT, UR6, URZ, UPT ;  /* 0x000000ff0600728c */ /* 0x000fe4000bf05270 */
[----:B------:R-:W-:Y:S02]  /*1220*/  USEL UR6, URZ, 0x8, UP1 ;  /* 0x00000008ff067887 */ /* 0x000fe40008800000 */
[----:B------:R-:W-:Y:S02]  /*1230*/  USEL UR7, UR5, 0x2, UP0 ;  /* 0x0000000205077887 */ /* 0x000fe40008000000 */
[----:B------:R-:W-:-:S02]  /*1240*/  USEL UR4, UR4, 0x4, UP0 ;  /* 0x0000000404047887 */ /* 0x000fc40008000000 */
[----:B------:R-:W-:Y:S02]  /*1250*/  USEL UR5, UR6, 0x8, UP0 ;  /* 0x0000000806057887 */ /* 0x000fe40008000000 */
[----:B------:R-:W-:-:S04]  /*1260*/  UIADD3 UR4, UPT, UPT, UR4, UR7, UR8 ;  /* 0x0000000704047290 */ /* 0x000fc8000fffe008 */
[----:B------:R-:W-:-:S06]  /*1270*/  UIADD3 UR4, UPT, UPT, UR4, UR5, URZ ;  /* 0x0000000504047290 */ /* 0x000fcc000fffe0ff */
[----:B------:R-:W-:Y:S02]  /*1280*/  IMAD.U32 R2, RZ, RZ, UR4 ;  /* 0x00000004ff027e24 */ /* 0x000fe4000f8e00ff */
.L_x_18:
[----:B------:R-:W-:Y:S05]  /*1290*/  BRA.U !UP2, `(.L_x_19) ;  /* 0x000000010ad47547 */ /* 0x000fea000b800000 */
[----:B------:R-:W1:Y:S01]  /*12a0*/  LDCU.128 UR12, c[0x0][0xb10] ;  /* 0x00016200ff0c77ac */ /* 0x000e620008000c00 */
[----:B------:R-:W2:Y:S01]  /*12b0*/  LDCU UR6, c[0x0][0x370] ;  /* 0x00006e00ff0677ac */ /* 0x000ea20008000800 */
[----:B------:R-:W3:Y:S01]  /*12c0*/  LDCU UR5, c[0x0][0x374] ;  /* 0x00006e80ff0577ac */ /* 0x000ee20008000800 */
[----:B------:R-:W4:Y:S01]  /*12d0*/  LDCU UR26, c[0x0][0xb0c] ;  /* 0x00016180ff1a77ac */ /* 0x000f220008000800 */
[----:B------:R-:W4:Y:S01]  /*12e0*/  LDCU UR4, c[0x0][0xb20] ;  /* 0x00016400ff0477ac */ /* 0x000f220008000800 */
[----:B------:R-:W4:Y:S01]  /*12f0*/  LDCU.64 UR8, c[0x0][0xb28] ;  /* 0x00016500ff0877ac */ /* 0x000f220008000a00 */
[----:B-1----:R-:W-:Y:S02]  /*1300*/  UISETP.NE.AND UP0, UPT, UR14, 0x1, UPT ;  /* 0x000000010e00788c */ /* 0x002fe4000bf05270 */
[----:B---3--:R-:W-:Y:S02]  /*1310*/  UIMAD.WIDE.U32 UR10, UR5, UR15, URZ ;  /* 0x0000000f050a72a5 */ /* 0x008fe4000f8e00ff */
[----:B--2---:R-:W-:-:S02]  /*1320*/  UIMAD.WIDE.U32 UR22, UR6, UR12, URZ ;  /* 0x0000000c061672a5 */ /* 0x004fc4000f8e00ff */
[----:B----4-:R-:W-:Y:S02]  /*1330*/  UISETP.NE.AND UP1, UPT, UR26, 0x1, UPT ;  /* 0x000000011a00788c */ /* 0x010fe4000bf25270 */
[----:B------:R-:W-:Y:S01]  /*1340*/  UISETP.NE.AND UP2, UPT, UR21, 0x1, UPT ;  /* 0x000000011500788c */ /* 0x000fe2000bf45270 */
[----:B------:R-:W-:Y:S02]  /*1350*/  UMOV UR10, UR11 ;  /* 0x0000000b000a7c82 */ /* 0x000fe40008000000 */
[----:B------:R-:W-:Y:S01]  /*1360*/  UMOV UR22, UR23 ;  /* 0x0000001700167c82 */ /* 0x000fe20008000000 */
[----:B------:R-:W-:Y:S02]  /*1370*/  @UP0 USHF.R.U32.HI UR5, URZ, UR4, UR10 ;  /* 0x00000004ff050299 */ /* 0x000fe4000801160a */
[----:B------:R-:W-:Y:S02]  /*1380*/  UIMAD.WIDE.U32 UR24, UR20, UR15, URZ ;  /* 0x0000000f141872a5 */ /* 0x000fe4000f8e00ff */
[----:B------:R-:W-:-:S02]  /*1390*/  UIMAD.WIDE.U32 UR10, UR5, UR8, URZ ;  /* 0x00000008050a72a5 */ /* 0x000fc4000f8e00ff */
[----:B------:R-:W-:Y:S02]  /*13a0*/  @UP1 USHF.R.U32.HI UR6, URZ, UR13, UR22 ;  /* 0x0000000dff061299 */ /* 0x000fe40008011616 */
[----:B------:R-:W-:Y:S02]  /*13b0*/  UIMAD.WIDE.U32 UR18, UR16, UR12, URZ ;  /* 0x0000000c101272a5 */ /* 0x000fe4000f8e00ff */
[----:B------:R-:W-:Y:S01]  /*13c0*/  UIMAD.WIDE.U32 UR22, UR6, UR8, URZ ;  /* 0x00000008061672a5 */ /* 0x000fe2000f8e00ff */
[----:B------:R-:W-:Y:S01]  /*13d0*/  UMOV UR24, UR25 ;  /* 0x0000001900187c82 */ /* 0x000fe20008000000 */
[----:B------:R-:W-:Y:S01]  /*13e0*/  UMOV UR10, UR11 ;  /* 0x0000000b000a7c82 */ /* 0x000fe20008000000 */
[----:B------:R-:W-:Y:S02]  /*13f0*/  USHF.R.U32.HI UR24, URZ, UR4, UR24 ;  /* 0x00000004ff187299 */ /* 0x000fe40008011618 */
[----:B------:R-:W-:Y:S02]  /*1400*/  @UP2 USHF.R.U32.HI UR5, URZ, UR9, UR10 ;  /* 0x00000009ff052299 */ /* 0x000fe4000801160a */
[----:B------:R-:W-:Y:S01]  /*1410*/  UMOV UR7, UR23 ;  /* 0x0000001700077c82 */ /* 0x000fe20008000000 */
[----:B------:R-:W-:Y:S01]  /*1420*/  UMOV UR18, UR19 ;  /* 0x0000001300127c82 */ /* 0x000fe20008000000 */
[----:B------:R-:W-:-:S02]  /*1430*/  @UP2 USHF.R.U32.HI UR6, URZ, UR9, UR7 ;  /* 0x00000009ff062299 */ /* 0x000fc40008011607 */
[----:B------:R-:W-:Y:S02]  /*1440*/  USHF.R.U32.HI UR18, URZ, UR13, UR18 ;  /* 0x0000000dff127299 */ /* 0x000fe40008011612 */
[----:B------:R-:W-:Y:S02]  /*1450*/  USEL UR4, UR20, UR24, !UP0 ;  /* 0x0000001814047287 */ /* 0x000fe4000c000000 */
[----:B------:R-:W-:Y:S02]  /*1460*/  UIMAD UR7, UR5, UR21, URZ ;  /* 0x00000015050772a4 */ /* 0x000fe4000f8e02ff */
[----:B------:R-:W-:Y:S02]  /*1470*/  USEL UR5, UR16, UR18, !UP1 ;  /* 0x0000001210057287 */ /* 0x000fe4000c800000 */
[----:B------:R-:W-:Y:S02]  /*1480*/  UIMAD UR12, UR6, UR21, URZ ;  /* 0x00000015060c72a4 */ /* 0x000fe4000f8e02ff */
[----:B------:R-:W-:-:S02]  /*1490*/  UISETP.GE.AND UP0, UPT, UR4, UR7, UPT ;  /* 0x000000070400728c */ /* 0x000fc4000bf06270 */
[----:B------:R-:W-:Y:S02]  /*14a0*/  UIMAD.WIDE.U32 UR10, UR4, UR8, URZ ;  /* 0x00000008040a72a5 */ /* 0x000fe4000f8e00ff */
[----:B------:R-:W-:Y:S02]  /*14b0*/  UISETP.GE.OR UP0, UPT, UR5, UR12, UP0 ;  /* 0x0000000c0500728c */ /* 0x000fe40008706670 */
[----:B------:R-:W-:Y:S02]  /*14c0*/  UIMAD.WIDE.U32 UR12, UR5, UR8, URZ ;  /* 0x00000008050c72a5 */ /* 0x000fe4000f8e00ff */
[----:B------:R-:W-:Y:S01]  /*14d0*/  UIADD3 UR10, UPT, UPT, -UR4, URZ, URZ ;  /* 0x000000ff040a7290 */ /* 0x000fe2000fffe1ff */
[----:B------:R-:W-:Y:S01]  /*14e0*/  UMOV UR8, UR11 ;  /* 0x0000000b00087c82 */ /* 0x000fe20008000000 */
[----:B------:R-:W-:Y:S02]  /*14f0*/  UIADD3 UR11, UPT, UPT, -UR5, URZ, URZ ;  /* 0x000000ff050b7290 */ /* 0x000fe4000fffe1ff */
[----:B------:R-:W-:-:S03]  /*1500*/  USHF.R.U32.HI UR8, URZ, UR9, UR8 ;  /* 0x00000009ff087299 */ /* 0x000fc60008011608 */
[----:B------:R-:W-:Y:S01]  /*1510*/  @!UP0 UMOV UR7, UR13 ;  /* 0x0000000d00078c82 */ /* 0x000fe20008000000 */
[----:B------:R-:W-:Y:S02]  /*1520*/  UIMAD UR20, UR14, UR10, UR20 ;  /* 0x0000000a0e1472a4 */ /* 0x000fe4000f8e0214 */
[----:B------:R-:W-:Y:S02]  /*1530*/  USEL UR8, UR4, UR8, !UP2 ;  /* 0x0000000804087287 */ /* 0x000fe4000d000000 */
[----:B------:R-:W-:Y:S02]  /*1540*/  @!UP0 USHF.R.U32.HI UR7, URZ, UR9, UR7 ;  /* 0x00000009ff078299 */ /* 0x000fe40008011607 */
[----:B------:R-:W-:Y:S02]  /*1550*/  UIADD3 UR9, UPT, UPT, -UR8, URZ, URZ ;  /* 0x000000ff08097290 */ /* 0x000fe4000fffe1ff */
[----:B------:R-:W-:Y:S02]  /*1560*/  @!UP0 USEL UR7, UR5, UR7, !UP2 ;  /* 0x0000000705078287 */ /* 0x000fe4000d000000 */
[----:B------:R-:W-:-:S02]  /*1570*/  UIMAD UR9, UR21, UR9, UR4 ;  /* 0x00000009150972a4 */ /* 0x000fc4000f8e0204 */
[----:B------:R-:W-:Y:S02]  /*1580*/  @!UP0 UIADD3 UR8, UPT, UPT, UR8, -UR7, URZ ;  /* 0x8000000708088290 */ /* 0x000fe4000fffe0ff */
[----:B------:R-:W-:Y:S02]  /*1590*/  @!UP0 UIMAD UR6, UR9, UR6, UR7 ;  /* 0x00000006090682a4 */ /* 0x000fe4000f8e0207 */
[----:B------:R-:W-:Y:S02]  /*15a0*/  @!UP0 UIMAD UR4, UR8, UR21, UR5 ;  /* 0x00000015080482a4 */ /* 0x000fe4000f8e0205 */
[----:B------:R-:W-:Y:S02]  /*15b0*/  UIMAD UR16, UR26, UR11, UR16 ;  /* 0x0000000b1a1072a4 */ /* 0x000fe4000f8e0210 */
[----:B------:R-:W-:Y:S01]  /*15c0*/  UIMAD UR20, UR4, UR14, UR20 ;  /* 0x0000000e041472a4 */ /* 0x000fe2000f8e0214 */
[----:B------:R-:W-:Y:S02]  /*15d0*/  @!UP0 UMOV UR5, UR6 ;  /* 0x0000000600058c82 */ /* 0x000fe40008000000 */
[----:B------:R-:W-:-:S12]  /*15e0*/  UIMAD UR16, UR5, UR26, UR16 ;  /* 0x0000001a051072a4 */ /* 0x000fd8000f8e0210 */
.L_x_19:
[----:B------:R-:W-:Y:S02]  /*15f0*/  UISETP.NE.AND UP1, UPT, UR27, 0x1, UPT ;  /* 0x000000011b00788c */ /* 0x000fe4000bf25270 */
[----:B------:R-:W-:Y:S02]  /*1600*/  UISETP.NE.AND UP0, UPT, UR17, 0x2, UPT ;  /* 0x000000021100788c */ /* 0x000fe4000bf05270 */
[----:B------:R-:W-:-:S05]  /*1610*/  ULOP3.LUT UR28, UR28, 0x600, URZ, 0xc0, !UPT ;  /* 0x000006001c1c7892 */ /* 0x000fca000f8ec0ff */
[----:B------:R-:W-:Y:S07]  /*1620*/  BRA.U UP1, `(.L_x_20) ;  /* 0x0000000101447547 */ /* 0x000fee000b800000 */
[----:B------:R-:W1:Y:S01]  /*1630*/  LDCU.128 UR8, c[0x0][0xb10] ;  /* 0x00016200ff0877ac */ /* 0x000e620008000c00 */
[----:B------:R-:W2:Y:S01]  /*1640*/  LDCU UR12, c[0x0][0xb0c] ;  /* 0x00016180ff0c77ac */ /* 0x000ea20008000800 */
[----:B------:R-:W3:Y:S01]  /*1650*/  LDCU UR13, c[0x0][0xb20] ;  /* 0x00016400ff0d77ac */ /* 0x000ee20008000800 */
[----:B-1----:R-:W-:Y:S02]  /*1660*/  UIMAD.WIDE.U32 UR6, UR16, UR8, URZ ;  /* 0x00000008100672a5 */ /* 0x002fe4000f8e00ff */
[----:B------:R-:W-:Y:S02]  /*1670*/  UIMAD.WIDE.U32 UR4, UR20, UR11, URZ ;  /* 0x0000000b140472a5 */ /* 0x000fe4000f8e00ff */
[----:B--2---:R-:W-:Y:S02]  /*1680*/  UISETP.NE.AND UP2, UPT, UR12, 0x1, UPT ;  /* 0x000000010c00788c */ /* 0x004fe4000bf45270 */
[----:B------:R-:W-:Y:S01]  /*1690*/  UISETP.NE.AND UP1, UPT, UR10, 0x1, UPT ;  /* 0x000000010a00788c */ /* 0x000fe2000bf25270 */
[----:B------:R-:W-:-:S02]  /*16a0*/  UMOV UR6, UR7 ;  /* 0x0000000700067c82 */ /* 0x000fc40008000000 */
[----:B------:R-:W-:Y:S01]  /*16b0*/  UMOV UR4, UR5 ;  /* 0x0000000500047c82 */ /* 0x000fe20008000000 */
[----:B------:R-:W-:Y:S02]  /*16c0*/  USHF.R.U32.HI UR6, URZ, UR9, UR6 ;  /* 0x00000009ff067299 */ /* 0x000fe40008011606 */
[----:B---3--:R-:W-:Y:S02]  /*16d0*/  USHF.R.U32.HI UR4, URZ, UR13, UR4 ;  /* 0x0000000dff047299 */ /* 0x008fe40008011604 */
[----:B------:R-:W-:Y:S02]  /*16e0*/  USEL UR5, UR16, UR6, !UP2 ;  /* 0x0000000610057287 */ /* 0x000fe4000d000000 */
[----:B------:R-:W-:-:S04]  /*16f0*/  USEL UR4, UR20, UR4, !UP1 ;  /* 0x0000000414047287 */ /* 0x000fc8000c800000 */
[----:B------:R-:W-:Y:S02]  /*1700*/  UIADD3 UR6, UPT, UPT, UR5, -UR4, URZ ;  /* 0x8000000405067290 */ /* 0x000fe4000fffe0ff */
[----:B------:R-:W-:Y:S02]  /*1710*/  UIADD3 UR4, UPT, UPT, -UR5, UR4, URZ ;  /* 0x0000000405047290 */ /* 0x000fe4000fffe1ff */
[----:B------:R-:W-:Y:S02]  /*1720*/  UIMAD UR20, UR6, UR10, UR20 ;  /* 0x0000000a061472a4 */ /* 0x000fe4000f8e0214 */
[----:B------:R-:W-:-:S12]  /*1730*/  UIMAD UR16, UR4, UR12, UR16 ;  /* 0x0000000c041072a4 */ /* 0x000fd8000f8e0210 */
.L_x_20:
[----:B------:R-:W-:Y:S05]  /*1740*/  BRA.U !UP5, `(.L_x_21) ;  /* 0x000000010d0c7547 */ /* 0x000fea000b800000 */
[----:B------:R-:W-:Y:S01]  /*1750*/  UCGABAR_WAIT ;  /* 0x0000000000007dc7 */ /* 0x000fe20008000000 */
[----:B------:R-:W-:Y:S01]  /*1760*/  CCTL.IVALL ;  /* 0x00000000ff00798f */ /* 0x000fe20002000000 */
[----:B------:R-:W-:Y:S05]  /*1770*/  BRA `(.L_x_22) ;  /* 0x0000000000047947 */ /* 0x000fea0003800000 */
.L_x_21:
[----:B------:R-:W-:Y:S06]  /*1780*/  BAR.SYNC.DEFER_BLOCKING 0x0 ;  /* 0x0000000000007b1d */ /* 0x000fec0000010000 */
.L_x_22:
[----:B------:R-:W-:Y:S05]  /*1790*/  BRA.U UP0, `(.L_x_23) ;  /* 0x0000001500547547 */ /* 0x000fea000b800000 */
[----:B------:R-:W1:Y:S01]  /*17a0*/  LDCU UR6, c[0x0][0x38c] ;  /* 0x00007180ff0677ac */ /* 0x000e620008000800 */
[----:B------:R-:W2:Y:S01]  /*17b0*/  S2UR UR8, SR_CgaCtaId ;  /* 0x00000000000879c3 */ /* 0x000ea20000008800 */
[----:B------:R-:W-:Y:S01]  /*17c0*/  PLOP3.LUT P1, PT, PT, PT, UP3, 0x80, 0x8 ;  /* 0x000000000008781c */ /* 0x000fe20003f2f038 */
[----:B------:R-:W-:Y:S01]  /*17d0*/  IMAD.MOV.U32 R12, RZ, RZ, 0x1 ;  /* 0x00000001ff0c7424 */ /* 0x000fe200078e00ff */
[----:B------:R-:W-:Y:S01]  /*17e0*/  UMOV UR7, 0x400 ;  /* 0x0000040000077882 */ /* 0x000fe20000000000 */
[----:B------:R-:W-:Y:S01]  /*17f0*/  UISETP.NE.AND UP1, UPT, UR17, URZ, UPT ;  /* 0x000000ff1100728c */ /* 0x000fe2000bf25270 */
[----:B------:R-:W-:Y:S02]  /*1800*/  ISETP.EQ.OR P2, PT, R0, RZ, P3 ;  /* 0x000000ff0000720c */ /* 0x000fe40001f42670 */
[----:B------:R-:W-:Y:S02]  /*1810*/  CS2R R10, SRZ ;  /* 0x00000000000a7805 */ /* 0x000fe4000001ff00 */
[----:B------:R-:W-:Y:S01]  /*1820*/  PLOP3.LUT P1, PT, P1, PT, PT, 0x8, 0x80 ;  /* 0x000000000080781c */ /* 0x000fe20000f2e170 */
[----:B------:R-:W-:Y:S01]  /*1830*/  IMAD.MOV.U32 R9, RZ, RZ, RZ ;  /* 0x000000ffff097224 */ /* 0x000fe200078e00ff */
[----:B------:R-:W3:Y:S01]  /*1840*/  LDCU UR40, c[0x0][0x370] ;  /* 0x00006e00ff2877ac */ /* 0x000ee20008000800 */
[----:B------:R-:W-:Y:S01]  /*1850*/  IMAD.MOV.U32 R8, RZ, RZ, 0x1 ;  /* 0x00000001ff087424 */ /* 0x000fe200078e00ff */
[----:B------:R-:W4:Y:S01]  /*1860*/  LDCU.64 UR26, c[0x0][0x348] ;  /* 0x00006900ff1a77ac */ /* 0x000f220008000a00 */
[----:B-1----:R-:W-:-:S02]  /*1870*/  UIADD3 UR5, UPT, UPT, UR6, 0x1f, URZ ;  /* 0x0000001f06057890 */ /* 0x002fc4000fffe0ff */
[----:B------:R-:W-:Y:S02]  /*1880*/  USHF.R.U32.HI UR45, URZ, 0x5, UR28 ;  /* 0x00000005ff2d7899 */ /* 0x000fe4000801161c */
[----:B------:R-:W-:Y:S02]  /*1890*/  USHF.R.S32.HI UR4, URZ, 0x1f, UR5 ;  /* 0x0000001fff047899 */ /* 0x000fe40008011405 */
[----:B------:R-:W-:Y:S02]  /*18a0*/  UIADD3 UR46, UPT, UPT, UR6, 0x3e, URZ ;  /* 0x0000003e062e7890 */ /* 0x000fe4000fffe0ff */
[----:B------:R-:W-:Y:S02]  /*18b0*/  ULEA.HI UR4, UR4, UR5, URZ, 0x5 ;  /* 0x0000000504047291 */ /* 0x000fe4000f8f28ff */
[----:B------:R-:W-:Y:S02]  /*18c0*/  UIADD3 UR5, UPT, UPT, UR6, -0x1, URZ ;  /* 0xffffffff06057890 */ /* 0x000fe4000fffe0ff */
[----:B------:R-:W-:-:S02]  /*18d0*/  USHF.R.S32.HI UR43, URZ, 0x5, UR4 ;  /* 0x00000005ff2b7899 */ /* 0x000fc40008011404 */
[----:B------:R-:W-:Y:S02]  /*18e0*/  UISETP.GE.U32.AND UP2, UPT, UR5, -0x3f, UPT ;  /* 0xffffffc10500788c */ /* 0x000fe4000bf46070 */
[----:B------:R-:W-:Y:S02]  /*18f0*/  UISETP.LT.U32.AND UP0, UPT, UR43, 0x8, UPT ;  /* 0x000000082b00788c */ /* 0x000fe4000bf01070 */
[----:B--2---:R-:W-:Y:S02]  /*1900*/  ULEA UR7, UR8, UR7, 0x18 ;  /* 0x0000000708077291 */ /* 0x004fe4000f8ec0ff */
[----:B------:R-:W-:Y:S02]  /*1910*/  USEL UR41, UR43, 0x8, UP0 ;  /* 0x000000082b297887 */ /* 0x000fe40008000000 */
[----:B------:R-:W-:Y:S02]  /*1920*/  ULEA UR29, UR28, UR7, 0x2 ;  /* 0x000000071c1d7291 */ /* 0x000fe4000f8e10ff */
[----:B------:R-:W-:-:S02]  /*1930*/  UIADD3 UR21, UPT, UPT, UR41, -0x1, URZ ;  /* 0xffffffff29157890 */ /* 0x000fc4000fffe0ff */
[----:B------:R-:W-:Y:S01]  /*1940*/  @UP2 UIADD3 UR21, UPT, UPT, UR41, URZ, URZ ;  /* 0x000000ff29152290 */ /* 0x000fe2000fffe0ff */
[----:B------:R-:W1:Y:S01]  /*1950*/  LDCU UR39, c[0x0][0x374] ;  /* 0x00006e80ff2777ac */ /* 0x000e620008000800 */
[----:B------:R-:W-:Y:S02]  /*1960*/  USEL UR24, UR48, 0x2, UP1 ;  /* 0x0000000230187887 */ /* 0x000fe40008800000 */
[----:B------:R-:W-:Y:S02]  /*1970*/  UIADD3 UR29, UPT, UPT, UR29, 0x8800, URZ ;  /* 0x000088001d1d7890 */ /* 0x000fe4000fffe0ff */
[----:B------:R-:W-:Y:S02]  /*1980*/  UIADD3 UR44, UPT, UPT, UR43, -UR41, URZ ;  /* 0x800000292b2c7290 */ /* 0x000fe4000fffe0ff */
[----:B------:R-:W-:Y:S01]  /*1990*/  UIADD3 UR21, UPT, UPT, UR21, 0x1, URZ ;  /* 0x0000000115157890 */ /* 0x000fe2000fffe0ff */
[----:B---34-:R-:W-:-:S11]  /*19a0*/  UMOV UR5, URZ ;  /* 0x000000ff00057c82 */ /* 0x018fd60008000000 */
.L_x_43:
[----:B------:R-:W2:Y:S02]  /*19b0*/  S2UR UR4, SR_CgaCtaId ;  /* 0x00000000000479c3 */ /* 0x000ea40000008800 */
[----:B--2---:R-:W-:-:S09]  /*19c0*/  UISETP.NE.AND UP0, UPT, UR4, URZ, UPT ;  /* 0x000000ff0400728c */ /* 0x004fd2000bf05270 */
[----:B------:R-:W-:Y:S05]  /*19d0*/  BRA.U UP0, `(.L_x_24) ;  /* 0x0000000100287547 */ /* 0x000fea000b800000 */
[----:B------:R-:W-:Y:S02]  /*19e0*/  LEA R0, R9, UR7, 0x3 ;  /* 0x0000000709007c11 */ /* 0x000fe4000f8e18ff */
[----:B------:R-:W-:-:S04]  /*19f0*/  SHF.L.U32 R2, R8, 0x1f, RZ ;  /* 0x0000001f08027819 */ /* 0x000fc800000006ff */
[----:B------:R-:W2:Y:S02]  /*1a00*/  SYNCS.PHASECHK.TRANS64.TRYWAIT P0, [R0+URZ+0x140], R2 ;  /* 0x00014002000075a7 */ /* 0x000ea400080011ff */
[----:B--2---:R-:W-:Y:S05]  /*1a10*/  @!P0 BRA `(.L_x_25) ;  /* 0x0000006800dc8947 */ /* 0x004fea0003800000 */
.L_x_143:
[----:B------:R-:W-:Y:S01]  /*1a20*/  VIADD R9, R9, 0x1 ;  /* 0x0000000109097836 */ /* 0x000fe20000000000 */
[----:B------:R2:W-:Y:S04]  /*1a30*/  SYNCS.ARRIVE.TRANS64.A1T0 RZ, [R0+URZ+0x130], RZ ;  /* 0x000130ff00ff79a7 */ /* 0x0005e800081000ff */
[----:B------:R-:W-:-:S04]  /*1a40*/  ISETP.NE.AND P0, PT, R9, 0x2, PT ;  /* 0x000000020900780c */ /* 0x000fc80003f05270 */
[----:B------:R-:W-:Y:S02]  /*1a50*/  SEL R9, R9, RZ, P0 ;  /* 0x000000ff09097207 */ /* 0x000fe40000000000 */
[----:B--2---:R-:W-:-:S04]  /*1a60*/  SEL R0, RZ, 0x1, P0 ;  /* 0x00000001ff007807 */ /* 0x004fc80000000000 */
[----:B------:R-:W-:-:S07]  /*1a70*/  LOP3.LUT R8, R8, R0, RZ, 0x3c, !PT ;  /* 0x0000000008087212 */ /* 0x000fce00078e3cff */
.L_x_24:
[----:B------:R-:W-:Y:S01]  /*1a80*/  ULEA UR4, UR5, UR7, 0x3 ;  /* 0x0000000705047291 */ /* 0x000fe2000f8e18ff */
[----:B------:R-:W-:Y:S01]  /*1a90*/  SHF.L.U32 R0, R12, 0x1f, RZ ;  /* 0x0000001f0c007819 */ /* 0x000fe200000006ff */
[----:B------:R-:W-:Y:S02]  /*1aa0*/  UISETP.GE.U32.AND UP0, UPT, UR46, 0x3f, UPT ;  /* 0x0000003f2e00788c */ /* 0x000fe4000bf06070 */
[----:B------:R-:W-:Y:S02]  /*1ab0*/  USHF.L.U32 UR11, UR20, 0x7, URZ ;  /* 0x00000007140b7899 */ /* 0x000fe400080006ff */
[----:B------:R-:W-:Y:S01]  /*1ac0*/  ULEA UR35, UR16, UR45, 0x6 ;  /* 0x0000002d10237291 */ /* 0x000fe2000f8e30ff */
[----:B------:R-:W-:Y:S02]  /*1ad0*/  UMOV UR13, URZ ;  /* 0x000000ff000d7c82 */ /* 0x000fe40008000000 */
[----:B------:R2:W3:Y:S02]  /*1ae0*/  SYNCS.PHASECHK.TRANS64.TRYWAIT P0, [UR4+0x40], R0 ;  /* 0x00004000ff0075a7 */ /* 0x0004e40008001104 */
[----:B------:R-:W-:Y:S07]  /*1af0*/  BRA.U !UP0, `(.L_x_26) ;  /* 0x0000000108c07547 */ /* 0x000fee000b800000 */
[----:B------:R-:W-:Y:S01]  /*1b00*/  UMOV UR6, URZ ;  /* 0x000000ff00067c82 */ /* 0x000fe20008000000 */
[----:B------:R-:W-:-:S05]  /*1b10*/  UMOV UR4, UR5 ;  /* 0x0000000500047c82 */ /* 0x000fca0008000000 */
.L_x_32:
[----:B------:R-:W-:Y:S01]  /*1b20*/  ULEA UR33, UR4, UR7, 0x3 ;  /* 0x0000000704217291 */ /* 0x000fe2000f8e18ff */
[----:B---3--:R-:W-:Y:S01]  /*1b30*/  @!P3 MOV R2, 0x6000 ;  /* 0x000060000002b802 */ /* 0x008fe20000000f00 */
[----:B-1-3--:R-:W-:Y:S10]  /*1b40*/  @P0 BRA `(.L_x_27) ;  /* 0x00000000000c0947 */ /* 0x00aff40003800000 */
[----:B------:R-:W-:-:S04]  /*1b50*/  SHF.L.U32 R3, R12, 0x1f, RZ ;  /* 0x0000001f0c037819 */ /* 0x000fc800000006ff */
[----:B------:R-:W3:Y:S02]  /*1b60*/  SYNCS.PHASECHK.TRANS64.TRYWAIT P0, [UR33+0x40], R3 ;  /* 0x00004003ff0075a7 */ /* 0x000ee40008001121 */
[----:B---3--:R-:W-:Y:S05]  /*1b70*/  @!P0 BRA `(.L_x_28) ;  /* 0x0000006800988947 */ /* 0x008fea0003800000 */
.L_x_27:
[----:B------:R3:W-:Y:S01]  /*1b80*/  @!P3 SYNCS.ARRIVE.TRANS64 RZ, [UR33], R2 ;  /* 0x00000002ffffb9a7 */ /* 0x0007e20008000021 */
[----:B------:R-:W-:-:S04]  /*1b90*/  ULOP3.LUT UR5, UR24, 0x2, URZ, 0xfc, !UPT ;  /* 0x0000000218057892 */ /* 0x000fc8000f8efcff */
[----:B------:R-:W-:-:S09]  /*1ba0*/  UISETP.NE.AND UP0, UPT, UR5, 0x2, UPT ;  /* 0x000000020500788c */ /* 0x000fd2000bf05270 */
[----:B------:R-:W-:Y:S05]  /*1bb0*/  BRA.U UP0, `(.L_x_29) ;  /* 0x0000000100047547 */ /* 0x000fea000b800000 */
[----:B-1----:R-:W-:Y:S05]  /*1bc0*/  BPT.TRAP 0x1 ;  /* 0x000000040000795c */ /* 0x002fea0000300000 */
.L_x_29:
[----:B------:R-:W-:Y:S04]  /*1bd0*/  BSSY.RECONVERGENT B0, `(.L_x_30) ;  /* 0x0000003000007945 */ /* 0x000fe80003800200 */
[----:B------:R-:W-:Y:S05]  /*1be0*/  @P2 BRA `(.L_x_31) ;  /* 0x0000000000042947 */ /* 0x000fea0003800000 */
[----:B-1----:R-:W-:Y:S05]  /*1bf0*/  BPT.TRAP 0x1 ;  /* 0x000000040000795c */ /* 0x002fea0000300000 */
.L_x_31:
[----:B-1----:R-:W-:Y:S05]  /*1c00*/  BSYNC.RECONVERGENT B0 ;  /* 0x0000000000007941 */ /* 0x002fea0003800200 */
.L_x_30:
[----:B------:R-:W-:Y:S02]  /*1c10*/  UIADD3 UR5, UPT, UPT, UR4, 0x1, URZ ;  /* 0x0000000104057890 */ /* 0x000fe4000fffe0ff */
[----:B------:R-:W-:Y:S02]  /*1c20*/  UIADD3 UR16, UP1, UPT, UR26, 0x80, URZ ;  /* 0x000000801a107890 */ /* 0x000fe4000ff3e0ff */
[----:B------:R-:W-:Y:S02]  /*1c30*/  UISETP.NE.AND UP0, UPT, UR5, 0x8, UPT ;  /* 0x000000080500788c */ /* 0x000fe4000bf05270 */
[----:B------:R-:W-:Y:S02]  /*1c40*/  USHF.L.U32 UR34, UR6, 0x5, URZ ;  /* 0x0000000506227899 */ /* 0x000fe400080006ff */
[----:B------:R-:W-:Y:S02]  /*1c50*/  USEL UR9, URZ, 0x1, UP0 ;  /* 0x00000001ff097887 */ /* 0x000fe40008000000 */
[----:B------:R-:W-:-:S02]  /*1c60*/  USEL UR5, UR5, URZ, UP0 ;  /* 0x000000ff05057287 */ /* 0x000fc40008000000 */
[----:B------:R-:W-:Y:S02]  /*1c70*/  UIADD3 UR14, UP0, UPT, UR26, 0x180, URZ ;  /* 0x000001801a0e7890 */ /* 0x000fe4000ff1e0ff */
[----:B------:R-:W-:Y:S01]  /*1c80*/  ULEA UR8, UR5, UR7, 0x3 ;  /* 0x0000000705087291 */ /* 0x000fe2000f8e18ff */
[----:B------:R-:W-:Y:S01]  /*1c90*/  LOP3.LUT R12, R12, UR9, RZ, 0x3c, !PT ;  /* 0x000000090c0c7c12 */ /* 0x000fe2000f8e3cff */
[----:B------:R-:W-:Y:S02]  /*1ca0*/  ULEA UR9, UR4, UR28, 0xb ;  /* 0x0000001c04097291 */ /* 0x000fe4000f8e58ff */
[----:B------:R-:W-:Y:S01]  /*1cb0*/  UIADD3.X UR17, UPT, UPT, URZ, UR27, URZ, UP1, !UPT ;  /* 0x0000001bff117290 */ /* 0x000fe20008ffe4ff */
[----:B--2---:R-:W-:Y:S01]  /*1cc0*/  SHF.L.U32 R0, R12, 0x1f, RZ ;  /* 0x0000001f0c007819 */ /* 0x004fe200000006ff */
[----:B------:R-:W-:Y:S02]  /*1cd0*/  ULEA UR9, UR9, UR7, 0x2 ;  /* 0x0000000709097291 */ /* 0x000fe4000f8e10ff */
[----:B------:R-:W-:Y:S01]  /*1ce0*/  UIADD3.X UR15, UPT, UPT, URZ, UR27, URZ, UP0, !UPT ;  /* 0x0000001bff0f7290 */ /* 0x000fe200087fe4ff */
[----:B------:R4:W1:Y:S01]  /*1cf0*/  SYNCS.PHASECHK.TRANS64.TRYWAIT P0, [UR8+0x40], R0 ;  /* 0x00004000ff0075a7 */ /* 0x0008620008001108 */
[----:B------:R-:W-:-:S02]  /*1d00*/  ULEA UR8, UR4, UR7, 0xe ;  /* 0x0000000704087291 */ /* 0x000fc4000f8e70ff */
[----:B------:R-:W-:Y:S02]  /*1d10*/  UIADD3 UR32, UPT, UPT, UR9, 0x8800, URZ ;  /* 0x0000880009207890 */ /* 0x000fe4000fffe0ff */
[----:B------:R-:W-:Y:S01]  /*1d20*/  UIADD3 UR8, UPT, UPT, UR8, 0x18800, URZ ;  /* 0x0001880008087890 */ /* 0x000fe2000fffe0ff */
[----:B------:R-:W-:Y:S01]  /*1d30*/  UMOV UR13, 0xf0000 ;  /* 0x000f0000000d7882 */ /* 0x000fe20000000000 */
[----:B------:R-:W-:Y:S01]  /*1d40*/  UMOV UR18, 0x0 ;  /* 0x0000000000127882 */ /* 0x000fe20000000000 */
[----:B------:R-:W-:Y:S01]  /*1d50*/  UMOV UR19, 0x10000000 ;  /* 0x1000000000137882 */ /* 0x000fe20000000000 */
[----:B------:R-:W-:Y:S01]  /*1d60*/  UMOV UR12, UR36 ;  /* 0x00000024000c7c82 */ /* 0x000fe20008000000 */
[----:B------:R-:W-:Y:S01]  /*1d70*/  UMOV UR9, UR33 ;  /* 0x0000002100097c82 */ /* 0x000fe20008000000 */
[----:B------:R-:W-:Y:S01]  /*1d80*/  UMOV UR10, UR34 ;  /* 0x00000022000a7c82 */ /* 0x000fe20008000000 */
[----:B------:R2:W-:Y:S01]  /*1d90*/  UTMALDG.3D.MULTICAST [UR32], [UR16], UR13, desc[UR18] ;  /* 0x00001220100073b4 */ /* 0x0005e2000801180d */
[----:B------:R-:W-:Y:S01]  /*1da0*/  UIADD3 UR6, UPT, UPT, UR6, 0x1, URZ ;  /* 0x0000000106067890 */ /* 0x000fe2000fffe0ff */
[----:B------:R-:W-:-:S03]  /*1db0*/  UMOV UR4, UR5 ;  /* 0x0000000500047c82 */ /* 0x000fc60008000000 */
[----:B------:R-:W-:Y:S01]  /*1dc0*/  UISETP.NE.AND UP0, UPT, UR6, UR21, UPT ;  /* 0x000000150600728c */ /* 0x000fe2000bf05270 */
[----:B------:R4:W-:Y:S01]  /*1dd0*/  UTMALDG.3D [UR8], [UR14], desc[UR18] ;  /* 0x000012080e0075b4 */ /* 0x0009e20008011000 */
[----:B--2---:R-:W-:-:S07]  /*1de0*/  UMOV UR13, UR21 ;  /* 0x00000015000d7c82 */ /* 0x004fce0008000000 */
[----:B----4-:R-:W-:Y:S05]  /*1df0*/  BRA.U UP0, `(.L_x_32) ;  /* 0xfffffffd00487547 */ /* 0x010fea000b83ffff */
.L_x_26:
[----:B------:R-:W-:Y:S01]  /*1e00*/  ULEA UR4, UR5, UR7, 0x3 ;  /* 0x0000000705047291 */ /* 0x000fe2000f8e18ff */
[----:B--2---:R-:W-:Y:S01]  /*1e10*/  SHF.L.U32 R0, R12, 0x1f, RZ ;  /* 0x0000001f0c007819 */ /* 0x004fe200000006ff */
[----:B------:R-:W-:Y:S01]  /*1e20*/  @!P1 SYNCS.ARRIVE.TRANS64.A1T0 RZ, [UR7+0xc8], RZ ;  /* 0x0000c8ffffff99a7 */ /* 0x000fe20008100007 */
[----:B------:R-:W-:-:S06]  /*1e30*/  UISETP.GT.AND UP0, UPT, UR43, UR41, UPT ;  /* 0x000000292b00728c */ /* 0x000fcc000bf04270 */
[----:B-1-3--:R1:W2:Y:S03]  /*1e40*/  SYNCS.PHASECHK.TRANS64.TRYWAIT P0, [UR4+0x40], R0 ;  /* 0x00004000ff0075a7 */ /* 0x00a2a60008001104 */
[----:B------:R-:W-:Y:S05]  /*1e50*/  BRA.U !UP0, `(.L_x_33) ;  /* 0x0000000108bc7547 */ /* 0x000fea000b800000 */
[----:B------:R-:W-:Y:S01]  /*1e60*/  UIADD3 UR25, UPT, UPT, UR44, UR13, URZ ;  /* 0x0000000d2c197290 */ /* 0x000fe2000fffe0ff */
[----:B------:R-:W-:-:S11]  /*1e70*/  UMOV UR4, UR5 ;  /* 0x0000000500047c82 */ /* 0x000fd60008000000 */
.L_x_39:
[----:B------:R-:W-:Y:S01]  /*1e80*/  ULEA UR17, UR4, UR7, 0x3 ;  /* 0x0000000704117291 */ /* 0x000fe2000f8e18ff */
[----:B--2---:R-:W-:Y:S01]  /*1e90*/  @!P3 MOV R2, 0x6000 ;  /* 0x000060000002b802 */ /* 0x004fe20000000f00 */
[----:B--2-4-:R-:W-:Y:S10]  /*1ea0*/  @P0 BRA `(.L_x_34) ;  /* 0x00000000000c0947 */ /* 0x014ff40003800000 */
[----:B------:R-:W-:-:S04]  /*1eb0*/  SHF.L.U32 R3, R12, 0x1f, RZ ;  /* 0x0000001f0c037819 */ /* 0x000fc800000006ff */
[----:B------:R-:W2:Y:S02]  /*1ec0*/  SYNCS.PHASECHK.TRANS64.TRYWAIT P0, [UR17+0x40], R3 ;  /* 0x00004003ff0075a7 */ /* 0x000ea40008001111 */
[----:B--2---:R-:W-:Y:S05]  /*1ed0*/  @!P0 BRA `(.L_x_35) ;  /* 0x0000006400d88947 */ /* 0x004fea0003800000 */
.L_x_34:
[----:B------:R2:W-:Y:S01]  /*1ee0*/  @!P3 SYNCS.ARRIVE.TRANS64 RZ, [UR17], R2 ;  /* 0x00000002ffffb9a7 */ /* 0x0005e20008000011 */
[----:B------:R-:W-:-:S04]  /*1ef0*/  ULOP3.LUT UR5, UR24, 0x2, URZ, 0xfc, !UPT ;  /* 0x0000000218057892 */ /* 0x000fc8000f8efcff */
[----:B------:R-:W-:-:S09]  /*1f00*/  UISETP.NE.AND UP0, UPT, UR5, 0x2, UPT ;  /* 0x000000020500788c */ /* 0x000fd2000bf05270 */
[----:B------:R-:W-:Y:S05]  /*1f10*/  BRA.U UP0, `(.L_x_36) ;  /* 0x0000000100047547 */ /* 0x000fea000b800000 */
[----:B------:R-:W-:Y:S05]  /*1f20*/  BPT.TRAP 0x1 ;  /* 0x000000040000795c */ /* 0x000fea0000300000 */
.L_x_36:
[----:B------:R-:W-:Y:S04]  /*1f30*/  BSSY.RECONVERGENT B0, `(.L_x_37) ;  /* 0x0000003000007945 */ /* 0x000fe80003800200 */
[----:B------:R-:W-:Y:S05]  /*1f40*/  @P2 BRA `(.L_x_38) ;  /* 0x0000000000042947 */ /* 0x000fea0003800000 */
[----:B------:R-:W-:Y:S05]  /*1f50*/  BPT.TRAP 0x1 ;  /* 0x000000040000795c */ /* 0x000fea0000300000 */
.L_x_38:
[----:B------:R-:W-:Y:S05]  /*1f60*/  BSYNC.RECONVERGENT B0 ;  /* 0x0000000000007941 */ /* 0x000fea0003800200 */
.L_x_37:
[----:B------:R-:W-:Y:S02]  /*1f70*/  UIADD3 UR5, UPT, UPT, UR4, 0x1, URZ ;  /* 0x0000000104057890 */ /* 0x000fe4000fffe0ff */
[----:B------:R-:W-:Y:S02]  /*1f80*/  UIADD3 UR14, UP1, UPT, UR26, 0x80, URZ ;  /* 0x000000801a0e7890 */ /* 0x000fe4000ff3e0ff */
[----:B------:R-:W-:Y:S02]  /*1f90*/  UISETP.NE.AND UP0, UPT, UR5, 0x8, UPT ;  /* 0x000000080500788c */ /* 0x000fe4000bf05270 */
[----:B------:R-:W-:Y:S02]  /*1fa0*/  USHF.L.U32 UR18, UR13, 0x5, URZ ;  /* 0x000000050d127899 */ /* 0x000fe400080006ff */
[----:B------:R-:W-:Y:S02]  /*1fb0*/  USEL UR8, URZ, 0x1, UP0 ;  /* 0x00000001ff087887 */ /* 0x000fe40008000000 */
[----:B------:R-:W-:-:S02]  /*1fc0*/  USEL UR5, UR5, URZ, UP0 ;  /* 0x000000ff05057287 */ /* 0x000fc40008000000 */
[----:B------:R-:W-:Y:S02]  /*1fd0*/  UIADD3 UR22, UP0, UPT, UR26, 0x180, URZ ;  /* 0x000001801a167890 */ /* 0x000fe4000ff1e0ff */
[----:B------:R-:W-:Y:S01]  /*1fe0*/  LOP3.LUT R12, R12, UR8, RZ, 0x3c, !PT ;  /* 0x000000080c0c7c12 */ /* 0x000fe2000f8e3cff */
[----:B------:R-:W-:Y:S02]  /*1ff0*/  ULEA UR6, UR5, UR7, 0x3 ;  /* 0x0000000705067291 */ /* 0x000fe4000f8e18ff */
[----:B------:R-:W-:Y:S01]  /*2000*/  ULEA UR8, UR4, UR7, 0xe ;  /* 0x0000000704087291 */ /* 0x000fe2000f8e70ff */
[----:B-1----:R-:W-:Y:S01]  /*2010*/  SHF.L.U32 R0, R12, 0x1f, RZ ;  /* 0x0000001f0c007819 */ /* 0x002fe200000006ff */
[----:B------:R-:W-:Y:S02]  /*2020*/  ULEA UR16, UR4, UR29, 0xd ;  /* 0x0000001d04107291 */ /* 0x000fe4000f8e68ff */
[----:B------:R-:W-:Y:S02]  /*2030*/  UIADD3.X UR15, UPT, UPT, URZ, UR27, URZ, UP1, !UPT ;  /* 0x0000001bff0f7290 */ /* 0x000fe40008ffe4ff */
[----:B------:R-:W-:Y:S01]  /*2040*/  UIADD3 UR8, UPT, UPT, UR8, 0x18800, URZ ;  /* 0x0001880008087890 */ /* 0x000fe2000fffe0ff */
[----:B------:R3:W4:Y:S01]  /*2050*/  SYNCS.PHASECHK.TRANS64.TRYWAIT P0, [UR6+0x40], R0 ;  /* 0x00004000ff0075a7 */ /* 0x0007220008001106 */
[----:B------:R-:W-:Y:S01]  /*2060*/  UIADD3.X UR23, UPT, UPT, URZ, UR27, URZ, UP0, !UPT ;  /* 0x0000001bff177290 */ /* 0x000fe200087fe4ff */
[----:B------:R-:W-:Y:S01]  /*2070*/  UMOV UR6, 0xf0000 ;  /* 0x000f000000067882 */ /* 0x000fe20000000000 */
[----:B------:R-:W-:Y:S01]  /*2080*/  UMOV UR30, 0x0 ;  /* 0x00000000001e7882 */ /* 0x000fe20000000000 */
[----:B------:R-:W-:Y:S01]  /*2090*/  UMOV UR31, 0x10000000 ;  /* 0x10000000001f7882 */ /* 0x000fe20000000000 */
[----:B------:R-:W-:Y:S01]  /*20a0*/  UMOV UR19, UR35 ;  /* 0x0000002300137c82 */ /* 0x000fe20008000000 */
[----:B------:R-:W-:Y:S01]  /*20b0*/  UMOV UR20, UR36 ;  /* 0x0000002400147c82 */ /* 0x000fe20008000000 */
[----:B------:R-:W-:Y:S01]  /*20c0*/  UMOV UR12, UR36 ;  /* 0x00000024000c7c82 */ /* 0x000fe20008000000 */
[----:B------:R-:W-:Y:S01]  /*20d0*/  UMOV UR9, UR17 ;  /* 0x0000001100097c82 */ /* 0x000fe20008000000 */
[----:B------:R-:W-:Y:S01]  /*20e0*/  UMOV UR10, UR18 ;  /* 0x00000012000a7c82 */ /* 0x000fe20008000000 */
[----:B------:R3:W-:Y:S01]  /*20f0*/  UTMALDG.3D.MULTICAST [UR16], [UR14], UR6, desc[UR30] ;  /* 0x00001e100e0073b4 */ /* 0x0007e20008011806 */
[----:B------:R-:W-:Y:S01]  /*2100*/  UIADD3 UR13, UPT, UPT, UR13, 0x1, URZ ;  /* 0x000000010d0d7890 */ /* 0x000fe2000fffe0ff */
[----:B------:R-:W-:-:S03]  /*2110*/  UMOV UR4, UR5 ;  /* 0x0000000500047c82 */ /* 0x000fc60008000000 */
[----:B------:R-:W-:Y:S01]  /*2120*/  UISETP.NE.AND UP0, UPT, UR13, UR25, UPT ;  /* 0x000000190d00728c */ /* 0x000fe2000bf05270 */
[----:B------:R3:W-:Y:S08]  /*2130*/  UTMALDG.3D [UR8], [UR22], desc[UR30] ;  /* 0x00001e08160075b4 */ /* 0x0007f00008011000 */
[----:B---3--:R-:W-:Y:S05]  /*2140*/  BRA.U UP0, `(.L_x_39) ;  /* 0xfffffffd004c7547 */ /* 0x008fea000b83ffff */
.L_x_33:
[C---:B------:R-:W-:Y:S01]  /*2150*/  LEA R3, R11.reuse, UR7, 0x3 ;  /* 0x000000070b037c11 */ /* 0x040fe2000f8e18ff */
[----:B------:R-:W-:Y:S01]  /*2160*/  NOP ;  /* 0x0000000000007918 */ /* 0x000fe20000000000 */
[----:B-1----:R-:W-:Y:S02]  /*2170*/  SHF.L.U32 R0, R10, 0x1f, RZ ;  /* 0x0000001f0a007819 */ /* 0x002fe400000006ff */
[----:B------:R-:W-:Y:S02]  /*2180*/  LEA R4, R11, UR7, 0x4 ;  /* 0x000000070b047c11 */ /* 0x000fe4000f8e20ff */
[----:B--2-4-:R-:W1:Y:S02]  /*2190*/  SYNCS.PHASECHK.TRANS64.TRYWAIT P0, [R3+URZ+0xd0], R0 ;  /* 0x0000d000030075a7 */ /* 0x014e6400080011ff */
[----:B-1----:R-:W-:Y:S05]  /*21a0*/  @!P0 BRA `(.L_x_40) ;  /* 0x00000064003c8947 */ /* 0x002fea0003800000 */
.L_x_146:
[----:B------:R-:W2:Y:S01]  /*21b0*/  LDS.128 R4, [R4+0x160] ;  /* 0x0001600004047984 */ /* 0x000ea20000000c00 */
[----:B------:R-:W-:Y:S01]  /*21c0*/  UISETP.GE.AND UP0, UPT, UR42, 0x1, UPT ;  /* 0x000000012a00788c */ /* 0x000fe2000bf06270 */
[----:B------:R-:W-:Y:S01]  /*21d0*/  @!PT LDS RZ, [RZ] ;  /* 0x00000000fffff984 */ /* 0x000fe20000000800 */
[----:B------:R-:W-:Y:S01]  /*21e0*/  @!PT LDS RZ, [RZ] ;  /* 0x00000000fffff984 */ /* 0x000fe20000000800 */
[----:B------:R-:W-:Y:S01]  /*21f0*/  @!PT LDS RZ, [RZ] ;  /* 0x00000000fffff984 */ /* 0x000fe20000000800 */
[----:B------:R-:W-:Y:S01]  /*2200*/  @!PT LDS RZ, [RZ] ;  /* 0x00000000fffff984 */ /* 0x000fe20000000800 */
[----:B------:R3:W-:Y:S06]  /*2210*/  MEMBAR.ALL.CTA ;  /* 0x0000000000007992 */ /* 0x0007ec0000008000 */
[----:B---3--:R-:W3:Y:S01]  /*2220*/  FENCE.VIEW.ASYNC.S ;  /* 0x00000000000073c6 */ /* 0x008ee20000000000 */
[----:B--2---:R-:W-:-:S13]  /*2230*/  LOP3.LUT P0, RZ, R6, 0x1, RZ, 0xc0, !PT ;  /* 0x0000000106ff7812 */ /* 0x004fda000780c0ff */
[----:B---3--:R-:W-:Y:S01]  /*2240*/  VOTEU.ANY UP1, P0 ;  /* 0x0000000000ff7886 */ /* 0x008fe20000020100 */
[----:B------:R-:W-:-:S13]  /*2250*/  PLOP3.LUT P0, PT, PT, PT, UP1, 0x80, 0x8 ;  /* 0x000000000008781c */ /* 0x000fda0003f0f018 */
[----:B-1----:R-:W-:Y:S02]  /*2260*/  @P0 LOP3.LUT R0, R5, 0xffff, RZ, 0xc0, !PT ;  /* 0x0000ffff05000812 */ /* 0x002fe400078ec0ff */
[----:B------:R-:W-:Y:S02]  /*2270*/  @P0 MOV R2, R4 ;  /* 0x0000000400020202 */ /* 0x000fe40000000f00 */
[----:B------:R-:W-:Y:S01]  /*2280*/  @P0 R2UR UR6, R0 ;  /* 0x00000000000602ca */ /* 0x000fe200000e0000 */
[----:B------:R-:W-:Y:S01]  /*2290*/  VIADD R0, R3, 0xe0 ;  /* 0x000000e003007836 */ /* 0x000fe20000000000 */
[----:B------:R-:W-:Y:S02]  /*22a0*/  @P0 SHF.R.U32.HI R4, RZ, 0x10, R5 ;  /* 0x00000010ff040819 */ /* 0x000fe40000011605 */
[----:B------:R-:W-:Y:S02]  /*22b0*/  @P0 R2UR UR8, R2 ;  /* 0x00000000020802ca */ /* 0x000fe400000e0000 */
[----:B------:R-:W-:-:S02]  /*22c0*/  PRMT R0, RZ, 0x654, R0 ;  /* 0x00000654ff007816 */ /* 0x000fc40000000000 */
[----:B------:R-:W-:Y:S02]  /*22d0*/  @P0 R2UR UR4, R4 ;  /* 0x00000000040402ca */ /* 0x000fe400000e0000 */
[----:B------:R1:W-:Y:S03]  /*22e0*/  SYNCS.ARRIVE.TRANS64.RED.A1T0 RZ, [R0+URZ], RZ ;  /* 0x000000ff00ff79a7 */ /* 0x0003e600081004ff */
[----:B------:R-:W-:-:S04]  /*22f0*/  @UP1 UMOV UR37, UR6 ;  /* 0x0000000600251c82 */ /* 0x000fc80008000000 */
[----:B------:R-:W-:-:S04]  /*2300*/  @UP1 UMOV UR38, UR8 ;  /* 0x0000000800261c82 */ /* 0x000fc80008000000 */
[----:B------:R-:W-:Y:S01]  /*2310*/  @UP1 UMOV UR36, UR4 ;  /* 0x0000000400241c82 */ /* 0x000fe20008000000 */
[----:B------:R-:W-:Y:S05]  /*2320*/  BRA.U !UP0, `(.L_x_41) ;  /* 0x0000000108d47547 */ /* 0x000fea000b800000 */
[----:B------:R-:W2:Y:S01]  /*2330*/  LDCU.128 UR12, c[0x0][0xb10] ;  /* 0x00016200ff0c77ac */ /* 0x000ea20008000c00 */
[----:B------:R-:W3:Y:S01]  /*2340*/  LDCU UR25, c[0x0][0xb20] ;  /* 0x00016400ff1977ac */ /* 0x000ee20008000800 */
[----:B------:R-:W4:Y:S01]  /*2350*/  LDCU UR20, c[0x0][0xb0c] ;  /* 0x00016180ff1477ac */ /* 0x000f220008000800 */
[----:B------:R-:W1:Y:S01]  /*2360*/  LDCU.64 UR10, c[0x0][0xb28] ;  /* 0x00016500ff0a77ac */ /* 0x000e620008000a00 */
[----:B------:R-:W-:Y:S02]  /*2370*/  UISETP.NE.AND UP3, UPT, UR42, 0x1, UPT ;  /* 0x000000012a00788c */ /* 0x000fe4000bf65270 */
[----:B--2---:R-:W-:Y:S02]  /*2380*/  UIMAD.WIDE.U32 UR16, UR39, UR15, URZ ;  /* 0x0000000f271072a5 */ /* 0x004fe4000f8e00ff */
[----:B------:R-:W-:Y:S02]  /*2390*/  UIMAD.WIDE.U32 UR8, UR40, UR12, URZ ;  /* 0x0000000c280872a5 */ /* 0x000fe4000f8e00ff */
[----:B------:R-:W-:-:S02]  /*23a0*/  UISETP.NE.AND UP0, UPT, UR14, 0x1, UPT ;  /* 0x000000010e00788c */ /* 0x000fc4000bf05270 */
[----:B------:R-:W-:Y:S01]  /*23b0*/  UIMAD.WIDE.U32 UR22, UR37, UR15, URZ ;  /* 0x0000000f251672a5 */ /* 0x000fe2000f8e00ff */
[----:B------:R-:W-:Y:S02]  /*23c0*/  UMOV UR16, UR17 ;  /* 0x0000001100107c82 */ /* 0x000fe40008000000 */
[----:B------:R-:W-:Y:S01]  /*23d0*/  UMOV UR8, UR9 ;  /* 0x0000000900087c82 */ /* 0x000fe20008000000 */
[----:B---3--:R-:W-:Y:S02]  /*23e0*/  USHF.R.U32.HI UR16, URZ, UR25, UR16 ;  /* 0x00000019ff107299 */ /* 0x008fe40008011610 */
[----:B----4-:R-:W-:Y:S02]  /*23f0*/  UISETP.NE.AND UP2, UPT, UR20, 0x1, UPT ;  /* 0x000000011400788c */ /* 0x010fe4000bf45270 */
[----:B------:R-:W-:Y:S02]  /*2400*/  USHF.R.U32.HI UR8, URZ, UR13, UR8 ;  /* 0x0000000dff087299 */ /* 0x000fe40008011608 */
[----:B------:R-:W-:-:S02]  /*2410*/  USEL UR6, UR39, UR16, !UP0 ;  /* 0x0000001027067287 */ /* 0x000fc4000c000000 */
[----:B------:R-:W-:Y:S02]  /*2420*/  USEL UR8, UR40, UR8, !UP2 ;  /* 0x0000000828087287 */ /* 0x000fe4000d000000 */
[----:B-1----:R-:W-:Y:S01]  /*2430*/  UIMAD.WIDE.U32 UR16, UR6, UR10, URZ ;  /* 0x0000000a061072a5 */ /* 0x002fe2000f8e00ff */
[----:B------:R-:W-:Y:S01]  /*2440*/  UMOV UR4, UR23 ;  /* 0x0000001700047c82 */ /* 0x000fe20008000000 */
[----:B------:R-:W-:Y:S02]  /*2450*/  UIMAD.WIDE.U32 UR18, UR38, UR12, URZ ;  /* 0x0000000c261272a5 */ /* 0x000fe4000f8e00ff */
[----:B------:R-:W-:-:S03]  /*2460*/  UIMAD.WIDE.U32 UR22, UR8, UR10, URZ ;  /* 0x0000000a081672a5 */ /* 0x000fc6000f8e00ff */
[----:B------:R-:W-:Y:S01]  /*2470*/  UMOV UR16, UR17 ;  /* 0x0000001100107c82 */ /* 0x000fe20008000000 */
[----:B------:R-:W-:Y:S02]  /*2480*/  USHF.R.U32.HI UR4, URZ, UR25, UR4 ;  /* 0x00000019ff047299 */ /* 0x000fe40008011604 */
[----:B------:R-:W-:Y:S01]  /*2490*/  @UP3 USHF.R.U32.HI UR6, URZ, UR11, UR16 ;  /* 0x0000000bff063299 */ /* 0x000fe20008011610 */
[----:B------:R-:W-:Y:S01]  /*24a0*/  UMOV UR18, UR19 ;  /* 0x0000001300127c82 */ /* 0x000fe20008000000 */
[----:B------:R-:W-:Y:S01]  /*24b0*/  UMOV UR22, UR23 ;  /* 0x0000001700167c82 */ /* 0x000fe20008000000 */
[----:B------:R-:W-:Y:S02]  /*24c0*/  USHF.R.U32.HI UR13, URZ, UR13, UR18 ;  /* 0x0000000dff0d7299 */ /* 0x000fe40008011612 */
[----:B------:R-:W-:Y:S02]  /*24d0*/  USEL UR4, UR37, UR4, !UP0 ;  /* 0x0000000425047287 */ /* 0x000fe4000c000000 */
[----:B------:R-:W-:-:S02]  /*24e0*/  @UP3 USHF.R.U32.HI UR8, URZ, UR11, UR22 ;  /* 0x0000000bff083299 */ /* 0x000fc40008011616 */
[----:B------:R-:W-:Y:S02]  /*24f0*/  UIMAD UR9, UR42, UR6, URZ ;  /* 0x000000062a0972a4 */ /* 0x000fe4000f8e02ff */
[----:B------:R-:W-:Y:S02]  /*2500*/  USEL UR6, UR38, UR13, !UP2 ;  /* 0x0000000d26067287 */ /* 0x000fe4000d000000 */
[----:B------:R-:W-:Y:S02]  /*2510*/  UIMAD UR12, UR42, UR8, URZ ;  /* 0x000000082a0c72a4 */ /* 0x000fe4000f8e02ff */
[----:B------:R-:W-:Y:S02]  /*2520*/  UISETP.GE.AND UP0, UPT, UR4, UR9, UPT ;  /* 0x000000090400728c */ /* 0x000fe4000bf06270 */
[----:B------:R-:W-:Y:S02]  /*2530*/  UIMAD.WIDE.U32 UR16, UR4, UR10, URZ ;  /* 0x0000000a041072a5 */ /* 0x000fe4000f8e00ff */
[----:B------:R-:W-:-:S02]  /*2540*/  UISETP.GE.OR UP0, UPT, UR6, UR12, UP0 ;  /* 0x0000000c0600728c */ /* 0x000fc40008706670 */
        /* <DEDUP_REMOVED lines=19> */
.L_x_41:
[----:B------:R-:W2:Y:S02]  /*2680*/  LDCU UR4, c[0x0][0xb30] ;  /* 0x00016600ff0477ac */ /* 0x000ea40008000800 */
[----:B--2---:R-:W-:-:S09]  /*2690*/  UISETP.NE.AND UP0, UPT, UR4, 0x1, UPT ;  /* 0x000000010400788c */ /* 0x004fd2000bf05270 */
[----:B------:R-:W-:Y:S05]  /*26a0*/  BRA.U UP0, `(.L_x_42) ;  /* 0x0000000100447547 */ /* 0x000fea000b800000 */
[----:B------:R-:W2:Y:S01]  /*26b0*/  LDCU.128 UR12, c[0x0][0xb10] ;  /* 0x00016200ff0c77ac */ /* 0x000ea20008000c00 */
[----:B------:R-:W3:Y:S01]  /*26c0*/  LDCU UR16, c[0x0][0xb0c] ;  /* 0x00016180ff1077ac */ /* 0x000ee20008000800 */
[----:B------:R-:W4:Y:S01]  /*26d0*/  LDCU UR17, c[0x0][0xb20] ;  /* 0x00016400ff1177ac */ /* 0x000f220008000800 */
[----:B--2---:R-:W-:Y:S02]  /*26e0*/  UIMAD.WIDE.U32 UR10, UR38, UR12, URZ ;  /* 0x0000000c260a72a5 */ /* 0x004fe4000f8e00ff */
[----:B------:R-:W-:Y:S02]  /*26f0*/  UIMAD.WIDE.U32 UR8, UR37, UR15, URZ ;  /* 0x0000000f250872a5 */ /* 0x000fe4000f8e00ff */
[----:B---3--:R-:W-:Y:S02]  /*2700*/  UISETP.NE.AND UP2, UPT, UR16, 0x1, UPT ;  /* 0x000000011000788c */ /* 0x008fe4000bf45270 */
[----:B------:R-:W-:Y:S01]  /*2710*/  UISETP.NE.AND UP0, UPT, UR14, 0x1, UPT ;  /* 0x000000010e00788c */ /* 0x000fe2000bf05270 */
[----:B------:R-:W-:-:S02]  /*2720*/  UMOV UR6, UR11 ;  /* 0x0000000b00067c82 */ /* 0x000fc40008000000 */
[----:B------:R-:W-:Y:S01]  /*2730*/  UMOV UR4, UR9 ;  /* 0x0000000900047c82 */ /* 0x000fe20008000000 */
[----:B------:R-:W-:Y:S02]  /*2740*/  USHF.R.U32.HI UR6, URZ, UR13, UR6 ;  /* 0x0000000dff067299 */ /* 0x000fe40008011606 */
[----:B----4-:R-:W-:Y:S02]  /*2750*/  USHF.R.U32.HI UR4, URZ, UR17, UR4 ;  /* 0x00000011ff047299 */ /* 0x010fe40008011604 */
[----:B------:R-:W-:Y:S02]  /*2760*/  USEL UR6, UR38, UR6, !UP2 ;  /* 0x0000000626067287 */ /* 0x000fe4000d000000 */
[----:B------:R-:W-:-:S04]  /*2770*/  USEL UR4, UR37, UR4, !UP0 ;  /* 0x0000000425047287 */ /* 0x000fc8000c000000 */
[----:B------:R-:W-:Y:S02]  /*2780*/  UIADD3 UR8, UPT, UPT, UR6, -UR4, URZ ;  /* 0x8000000406087290 */ /* 0x000fe4000fffe0ff */
[----:B------:R-:W-:Y:S02]  /*2790*/  UIADD3 UR4, UPT, UPT, -UR6, UR4, URZ ;  /* 0x0000000406047290 */ /* 0x000fe4000fffe1ff */
[----:B------:R-:W-:Y:S02]  /*27a0*/  UIMAD UR37, UR8, UR14, UR37 ;  /* 0x0000000e082572a4 */ /* 0x000fe4000f8e0225 */
[----:B------:R-:W-:-:S12]  /*27b0*/  UIMAD UR38, UR4, UR16, UR38 ;  /* 0x00000010042672a4 */ /* 0x000fd8000f8e0226 */
.L_x_42:
[----:B------:R-:W-:Y:S01]  /*27c0*/  VIADD R11, R11, 0x1 ;  /* 0x000000010b0b7836 */ /* 0x000fe20000000000 */
[----:B------:R-:W-:Y:S02]  /*27d0*/  R2UR UR6, R55 ;  /* 0x00000000370672ca */ /* 0x000fe400000e0000 */
[----:B------:R-:W-:Y:S02]  /*27e0*/  R2UR UR4, R54 ;  /* 0x00000000360472ca */ /* 0x000fe400000e0000 */
[C---:B------:R-:W-:Y:S02]  /*27f0*/  ISETP.NE.AND P0, PT, R11.reuse, 0x2, PT ;  /* 0x000000020b00780c */ /* 0x040fe40003f05270 */
[----:B------:R-:W-:Y:S02]  /*2800*/  PLOP3.LUT P1, PT, PT, PT, PT, 0x80, 0x8 ;  /* 0x000000000008781c */ /* 0x000fe40003f2f070 */
[----:B-1----:R-:W-:Y:S02]  /*2810*/  SEL R0, RZ, 0x1, P0 ;  /* 0x00000001ff007807 */ /* 0x002fe40000000000 */
[----:B------:R-:W-:-:S02]  /*2820*/  SEL R11, R11, RZ, P0 ;  /* 0x000000ff0b0b7207 */ /* 0x000fc40000000000 */
[----:B------:R-:W-:Y:S01]  /*2830*/  LOP3.LUT R10, R10, R0, RZ, 0x3c, !PT ;  /* 0x000000000a0a7212 */ /* 0x000fe200078e3cff */
[----:B------:R-:W-:Y:S02]  /*2840*/  UIADD3 UR16, UPT, UPT, UR38, UR6, URZ ;  /* 0x0000000626107290 */ /* 0x000fe4000fffe0ff */
[----:B------:R-:W-:Y:S01]  /*2850*/  UIADD3 UR20, UPT, UPT, UR37, UR4, URZ ;  /* 0x0000000425147290 */ /* 0x000fe2000fffe0ff */
[----:B------:R-:W-:Y:S11]  /*2860*/  BRA.U UP1, `(.L_x_43) ;  /* 0xfffffff101507547 */ /* 0x000ff6000b83ffff */
[----:B------:R-:W-:Y:S01]  /*2870*/  UIADD3 UR7, UPT, UPT, UR7, 0x40, URZ ;  /* 0x0000004007077890 */ /* 0x000fe2000fffe0ff */
[----:B------:R-:W-:-:S03]  /*2880*/  SHF.L.U32 R2, R12, 0x1f, RZ ;  /* 0x0000001f0c027819 */ /* 0x000fc600000006ff */
[----:B------:R-:W-:-:S09]  /*2890*/  ULEA UR4, UR5, UR7, 0x3 ;  /* 0x0000000705047291 */ /* 0x000fd2000f8e18ff */
[----:B------:R-:W1:Y:S02]  /*28a0*/  SYNCS.PHASECHK.TRANS64.TRYWAIT P0, [UR4], R2 ;  /* 0x00000002ff0075a7 */ /* 0x000e640008001104 */
[----:B-1----:R-:W-:Y:S05]  /*28b0*/  @!P0 BRA `(.L_x_44) ;  /* 0x0000005c008c8947 */ /* 0x002fea0003800000 */
.L_x_148:
[----:B------:R-:W-:-:S04]  /*28c0*/  UIADD3 UR4, UPT, UPT, UR5, 0x1, URZ ;  /* 0x0000000105047890 */ /* 0x000fc8000fffe0ff */
[----:B------:R-:W-:-:S04]  /*28d0*/  UISETP.NE.AND UP0, UPT, UR4, 0x8, UPT ;  /* 0x000000080400788c */ /* 0x000fc8000bf05270 */
[----:B------:R-:W-:Y:S02]  /*28e0*/  USEL UR6, URZ, 0x1, UP0 ;  /* 0x00000001ff067887 */ /* 0x000fe40008000000 */
[----:B------:R-:W-:-:S04]  /*28f0*/  USEL UR4, UR4, URZ, UP0 ;  /* 0x000000ff04047287 */ /* 0x000fc80008000000 */
[----:B------:R-:W-:Y:S01]  /*2900*/  ULEA UR5, UR4, UR7, 0x3 ;  /* 0x0000000704057291 */ /* 0x000fe2000f8e18ff */
[----:B-1----:R-:W-:-:S04]  /*2910*/  LOP3.LUT R2, R12, UR6, RZ, 0x3c, !PT ;  /* 0x000000060c027c12 */ /* 0x002fc8000f8e3cff */
[----:B------:R-:W-:-:S04]  /*2920*/  SHF.L.U32 R3, R2, 0x1f, RZ ;  /* 0x0000001f02037819 */ /* 0x000fc800000006ff */
[----:B------:R-:W1:Y:S02]  /*2930*/  SYNCS.PHASECHK.TRANS64.TRYWAIT P0, [UR5], R3 ;  /* 0x00000003ff0075a7 */ /* 0x000e640008001105 */
[----:B-1----:R-:W-:Y:S05]  /*2940*/  @!P0 BRA `(.L_x_45) ;  /* 0x0000005c00808947 */ /* 0x002fea0003800000 */
.L_x_150:
[----:B------:R-:W-:-:S04]  /*2950*/  UIADD3 UR4, UPT, UPT, UR4, 0x1, URZ ;  /* 0x0000000104047890 */ /* 0x000fc8000fffe0ff */
[----:B------:R-:W-:-:S04]  /*2960*/  UISETP.NE.AND UP0, UPT, UR4, 0x8, UPT ;  /* 0x000000080400788c */ /* 0x000fc8000bf05270 */
[----:B------:R-:W-:Y:S02]  /*2970*/  USEL UR6, URZ, 0x1, UP0 ;  /* 0x00000001ff067887 */ /* 0x000fe40008000000 */
[----:B------:R-:W-:-:S04]  /*2980*/  USEL UR4, UR4, URZ, UP0 ;  /* 0x000000ff04047287 */ /* 0x000fc80008000000 */
[----:B------:R-:W-:Y:S01]  /*2990*/  ULEA UR5, UR4, UR7, 0x3 ;  /* 0x0000000704057291 */ /* 0x000fe2000f8e18ff */
[----:B------:R-:W-:-:S04]  /*29a0*/  LOP3.LUT R2, R2, UR6, RZ, 0x3c, !PT ;  /* 0x0000000602027c12 */ /* 0x000fc8000f8e3cff */
[----:B-1----:R-:W-:-:S04]  /*29b0*/  SHF.L.U32 R3, R2, 0x1f, RZ ;  /* 0x0000001f02037819 */ /* 0x002fc800000006ff */
[----:B------:R-:W1:Y:S02]  /*29c0*/  SYNCS.PHASECHK.TRANS64.TRYWAIT P0, [UR5], R3 ;  /* 0x00000003ff0075a7 */ /* 0x000e640008001105 */
[----:B-1----:R-:W-:Y:S05]  /*29d0*/  @!P0 BRA `(.L_x_46) ;  /* 0x0000005c00748947 */ /* 0x002fea0003800000 */
.L_x_152:
        /* <DEDUP_REMOVED lines=9> */
.L_x_154:
        /* <DEDUP_REMOVED lines=9> */
.L_x_156:
        /* <DEDUP_REMOVED lines=9> */
.L_x_158:
        /* <DEDUP_REMOVED lines=9> */
.L_x_160:
[----:B------:R-:W-:-:S04]  /*2c20*/  UIADD3 UR4, UPT, UPT, UR4, 0x1, URZ ;  /* 0x0000000104047890 */ /* 0x000fc8000fffe0ff */
[----:B------:R-:W-:-:S04]  /*2c30*/  UISETP.NE.AND UP0, UPT, UR4, 0x8, UPT ;  /* 0x000000080400788c */ /* 0x000fc8000bf05270 */
[----:B------:R-:W-:Y:S02]  /*2c40*/  USEL UR5, URZ, 0x1, UP0 ;  /* 0x00000001ff057887 */ /* 0x000fe40008000000 */
[----:B------:R-:W-:-:S04]  /*2c50*/  USEL UR4, UR4, URZ, UP0 ;  /* 0x000000ff04047287 */ /* 0x000fc80008000000 */
[----:B------:R-:W-:Y:S01]  /*2c60*/  ULEA UR4, UR4, UR7, 0x3 ;  /* 0x0000000704047291 */ /* 0x000fe2000f8e18ff */
[----:B------:R-:W-:-:S04]  /*2c70*/  LOP3.LUT R2, R2, UR5, RZ, 0x3c, !PT ;  /* 0x0000000502027c12 */ /* 0x000fc8000f8e3cff */
[----:B------:R-:W-:Y:S01]  /*2c80*/  SHF.L.U32 R2, R2, 0x1f, RZ ;  /* 0x0000001f02027819 */ /* 0x000fe200000006ff */
[----:B-1----:R-:W-:-:S07]  /*2c90*/  IMAD.U32 R0, RZ, RZ, UR4 ;  /* 0x00000004ff007e24 */ /* 0x002fce000f8e00ff */
.L_x_51:
[----:B-1----:R1:W2:Y:S02]  /*2ca0*/  SYNCS.PHASECHK.TRANS64.TRYWAIT P0, [R0+URZ], R2 ;  /* 0x00000002000075a7 */ /* 0x0022a400080011ff */
[----:B--2---:R-:W-:Y:S05]  /*2cb0*/  @!P0 NANOSLEEP.SYNCS 0x989680 ;  /* 0x009896800000895d */ /* 0x004fea0003900000 */
[----:B------:R-:W2:Y:S02]  /*2cc0*/  @!P0 SYNCS.PHASECHK.TRANS64 P0, [R0+URZ], R2 ;  /* 0x00000002000085a7 */ /* 0x000ea400080010ff */
[----:B--2---:R-:W-:Y:S05]  /*2cd0*/  @P0 EXIT ;  /* 0x000000000000094d */ /* 0x004fea0003800000 */
[----:B------:R-:W-:Y:S05]  /*2ce0*/  BRA `(.L_x_51) ;  /* 0xfffffffc00ec7947 */ /* 0x000fea000383ffff */
.L_x_23:
[----:B------:R-:W1:Y:S02]  /*2cf0*/  S2UR UR4, SR_CgaCtaId ;  /* 0x00000000000479c3 */ /* 0x000e640000008800 */
[----:B-1----:R-:W-:-:S04]  /*2d00*/  UISETP.NE.AND UP0, UPT, UR4, URZ, UPT ;  /* 0x000000ff0400728c */ /* 0x002fc8000bf05270 */
[----:B------:R-:W-:-:S09]  /*2d10*/  UISETP.NE.OR UP0, UPT, UR17, 0x1, UP0 ;  /* 0x000000011100788c */ /* 0x000fd20008705670 */
[----:B------:R-:W-:Y:S05]  /*2d20*/  BRA.U UP0, `(.L_x_52) ;  /* 0x00000005004c7547 */ /* 0x000fea000b800000 */
[----:B------:R-:W1:Y:S01]  /*2d30*/  S2UR UR5, SR_CgaCtaId ;  /* 0x00000000000579c3 */ /* 0x000e620000008800 */
[----:B------:R-:W-:Y:S01]  /*2d40*/  UMOV UR4, 0x400 ;  /* 0x0000040000047882 */ /* 0x000fe20000000000 */
[----:B------:R-:W-:Y:S01]  /*2d50*/  ISETP.GE.U32.AND P2, PT, R0, 0x4, PT ;  /* 0x000000040000780c */ /* 0x000fe20003f46070 */
[----:B------:R-:W-:Y:S01]  /*2d60*/  IMAD.MOV.U32 R12, RZ, RZ, 0x1 ;  /* 0x00000001ff0c7424 */ /* 0x000fe200078e00ff */
[----:B------:R-:W-:Y:S02]  /*2d70*/  CS2R R10, SRZ ;  /* 0x00000000000a7805 */ /* 0x000fe4000001ff00 */
[----:B------:R-:W-:Y:S01]  /*2d80*/  CS2R R8, SRZ ;  /* 0x0000000000087805 */ /* 0x000fe2000001ff00 */
[----:B-1----:R-:W-:-:S03]  /*2d90*/  ULEA UR6, UR5, UR4, 0x18 ;  /* 0x0000000405067291 */ /* 0x002fc6000f8ec0ff */
[----:B------:R-:W-:-:S09]  /*2da0*/  UMOV UR5, URZ ;  /* 0x000000ff00057c82 */ /* 0x000fd20008000000 */
.L_x_56:
[----:B------:R-:W-:Y:S02]  /*2db0*/  LEA R2, R8, UR6, 0x3 ;  /* 0x0000000608027c11 */ /* 0x000fe4000f8e18ff */
[----:B------:R-:W-:-:S03]  /*2dc0*/  SHF.L.U32 R4, R9, 0x1f, RZ ;  /* 0x0000001f09047819 */ /* 0x000fc600000006ff */
[----:B------:R-:W-:Y:S01]  /*2dd0*/  VIADD R5, R2, 0x140 ;  /* 0x0000014002057836 */ /* 0x000fe20000000000 */
[----:B------:R-:W1:Y:S02]  /*2de0*/  SYNCS.PHASECHK.TRANS64.TRYWAIT P0, [R2+URZ+0x130], R4 ;  /* 0x00013004020075a7 */ /* 0x000e6400080011ff */
[----:B-1----:R-:W-:Y:S05]  /*2df0*/  @!P0 BRA `(.L_x_53) ;  /* 0x0000005800e48947 */ /* 0x002fea0003800000 */
.L_x_161:
[----:B------:R-:W-:Y:S01]  /*2e00*/  ULEA UR4, UR5, UR6, 0x3 ;  /* 0x0000000605047291 */ /* 0x000fe2000f8e18ff */
[----:B-1----:R-:W-:Y:S01]  /*2e10*/  PRMT R2, RZ, 0x654, R5 ;  /* 0x00000654ff027816 */ /* 0x002fe20000000005 */
[----:B------:R-:W-:Y:S01]  /*2e20*/  @!P2 IMAD.MOV.U32 R4, RZ, RZ, 0x10 ;  /* 0x00000010ff04a424 */ /* 0x000fe200078e00ff */
[----:B------:R-:W-:Y:S01]  /*2e30*/  SHF.L.U32 R5, R12, 0x1f, RZ ;  /* 0x0000001f0c057819 */ /* 0x000fe200000006ff */
[----:B------:R-:W-:Y:S01]  /*2e40*/  UIADD3 UR7, UPT, UPT, UR4, 0xd0, URZ ;  /* 0x000000d004077890 */ /* 0x000fe2000fffe0ff */
[----:B------:R1:W-:Y:S05]  /*2e50*/  SYNCS.ARRIVE.TRANS64.RED.A1T0 RZ, [R2+URZ], RZ ;  /* 0x000000ff02ff79a7 */ /* 0x0003ea00081004ff */
[----:B------:R-:W-:Y:S01]  /*2e60*/  IMAD.U32 R6, RZ, RZ, UR7 ;  /* 0x00000007ff067e24 */ /* 0x000fe2000f8e00ff */
[----:B------:R-:W2:Y:S04]  /*2e70*/  SYNCS.PHASECHK.TRANS64.TRYWAIT P0, [UR4+0xe0], R5 ;  /* 0x0000e005ff0075a7 */ /* 0x000ea80008001104 */
[----:B------:R-:W-:Y:S01]  /*2e80*/  PRMT R6, R0, 0x654, R6 ;  /* 0x0000065400067816 */ /* 0x000fe20000000006 */
[----:B-12---:R-:W-:Y:S06]  /*2e90*/  @!P0 BRA `(.L_x_54) ;  /* 0x0000005800d08947 */ /* 0x006fec0003800000 */
.L_x_163:
[----:B------:R-:W-:Y:S01]  /*2ea0*/  ULEA UR8, UR5, UR6, 0x4 ;  /* 0x0000000605087291 */ /* 0x000fe2000f8e20ff */
[----:B------:R-:W-:Y:S01]  /*2eb0*/  SEL R3, R6, R3, !P2 ;  /* 0x0000000306037207 */ /* 0x000fe20005000000 */
[----:B------:R-:W-:Y:S01]  /*2ec0*/  UIADD3 UR9, UPT, UPT, UR4, 0xd0, URZ ;  /* 0x000000d004097890 */ /* 0x000fe2000fffe0ff */
[----:B-1----:R-:W-:Y:S01]  /*2ed0*/  LEA R2, R11, UR6, 0x3 ;  /* 0x000000060b027c11 */ /* 0x002fe2000f8e18ff */
[----:B------:R-:W-:Y:S01]  /*2ee0*/  UIADD3 UR8, UPT, UPT, UR8, 0x160, URZ ;  /* 0x0000016008087890 */ /* 0x000fe2000fffe0ff */
[----:B------:R1:W-:Y:S01]  /*2ef0*/  @!P2 SYNCS.ARRIVE.TRANS64.RED RZ, [R3+URZ], R4 ;  /* 0x0000000403ffa9a7 */ /* 0x0003e200080004ff */
[----:B------:R-:W-:Y:S01]  /*2f00*/  UIADD3 UR4, UPT, UPT, UR5, 0x1, URZ ;  /* 0x0000000105047890 */ /* 0x000fe2000fffe0ff */
[----:B------:R-:W-:-:S03]  /*2f10*/  VIADD R8, R8, 0x1 ;  /* 0x0000000108087836 */ /* 0x000fc60000000000 */
[----:B------:R-:W-:Y:S02]  /*2f20*/  UISETP.NE.AND UP0, UPT, UR4, 0x2, UPT ;  /* 0x000000020400788c */ /* 0x000fe4000bf05270 */
[----:B------:R-:W-:Y:S01]  /*2f30*/  ISETP.NE.AND P0, PT, R8, 0x2, PT ;  /* 0x000000020800780c */ /* 0x000fe20003f05270 */
[----:B------:R-:W-:Y:S06]  /*2f40*/  UGETNEXTWORKID.BROADCAST [UR8], [UR9] ;  /* 0x00000000080073ca */ /* 0x000fec0008000100 */
[----:B------:R-:W-:Y:S02]  /*2f50*/  USEL UR7, URZ, 0x1, UP0 ;  /* 0x00000001ff077887 */ /* 0x000fe40008000000 */
[----:B------:R-:W-:-:S04]  /*2f60*/  USEL UR5, UR4, URZ, UP0 ;  /* 0x000000ff04057287 */ /* 0x000fc80008000000 */
[----:B------:R-:W-:Y:S02]  /*2f70*/  LOP3.LUT R12, R12, UR7, RZ, 0x3c, !PT ;  /* 0x000000070c0c7c12 */ /* 0x000fe4000f8e3cff */
[----:B-1----:R-:W-:-:S04]  /*2f80*/  SHF.L.U32 R4, R10, 0x1f, RZ ;  /* 0x0000001f0a047819 */ /* 0x002fc800000006ff */
[----:B------:R-:W1:Y:S02]  /*2f90*/  SYNCS.PHASECHK.TRANS64.TRYWAIT P1, [R2+URZ+0xd0], R4 ;  /* 0x0000d004020075a7 */ /* 0x000e6400080211ff */
[----:B-1----:R-:W-:Y:S05]  /*2fa0*/  @!P1 BRA `(.L_x_55) ;  /* 0x0000005800a49947 */ /* 0x002fea0003800000 */
.L_x_164:
[C---:B-1----:R-:W-:Y:S01]  /*2fb0*/  LEA R4, R11.reuse, UR6, 0x4 ;  /* 0x000000060b047c11 */ /* 0x042fe2000f8e20ff */
[----:B------:R-:W-:Y:S01]  /*2fc0*/  VIADD R2, R2, 0xe0 ;  /* 0x000000e002027836 */ /* 0x000fe20000000000 */
[----:B------:R-:W-:Y:S01]  /*2fd0*/  SEL R8, R8, RZ, P0 ;  /* 0x000000ff08087207 */ /* 0x000fe20000000000 */
[----:B------:R-:W-:-:S03]  /*2fe0*/  VIADD R11, R11, 0x1 ;  /* 0x000000010b0b7836 */ /* 0x000fc60000000000 */
[----:B------:R-:W1:Y:S01]  /*2ff0*/  LDS.128 R4, [R4+0x160] ;  /* 0x0001600004047984 */ /* 0x000e620000000c00 */
[----:B------:R-:W-:Y:S02]  /*3000*/  PRMT R2, RZ, 0x654, R2 ;  /* 0x00000654ff027816 */ /* 0x000fe40000000002 */
[C---:B------:R-:W-:Y:S01]  /*3010*/  ISETP.NE.AND P1, PT, R11.reuse, 0x2, PT ;  /* 0x000000020b00780c */ /* 0x040fe20003f25270 */
[----:B------:R-:W-:Y:S01]  /*3020*/  @!PT LDS RZ, [RZ] ;  /* 0x00000000fffff984 */ /* 0x000fe20000000800 */
[----:B------:R-:W-:Y:S01]  /*3030*/  @!PT LDS RZ, [RZ] ;  /* 0x00000000fffff984 */ /* 0x000fe20000000800 */
[----:B------:R-:W-:Y:S01]  /*3040*/  @!PT LDS RZ, [RZ] ;  /* 0x00000000fffff984 */ /* 0x000fe20000000800 */
[----:B------:R-:W-:Y:S01]  /*3050*/  @!PT LDS RZ, [RZ] ;  /* 0x00000000fffff984 */ /* 0x000fe20000000800 */
[----:B------:R2:W-:Y:S06]  /*3060*/  MEMBAR.ALL.CTA ;  /* 0x0000000000007992 */ /* 0x0005ec0000008000 */
[----:B--2---:R-:W2:Y:S01]  /*3070*/  FENCE.VIEW.ASYNC.S ;  /* 0x00000000000073c6 */ /* 0x004ea20000000000 */
[----:B------:R-:W-:Y:S01]  /*3080*/  SEL R11, R11, RZ, P1 ;  /* 0x000000ff0b0b7207 */ /* 0x000fe20000800000 */
[----:B--2---:R2:W-:Y:S01]  /*3090*/  SYNCS.ARRIVE.TRANS64.RED.A1T0 RZ, [R2+URZ], RZ ;  /* 0x000000ff02ff79a7 */ /* 0x0045e200081004ff */
[----:B-1----:R-:W-:-:S02]  /*30a0*/  LOP3.LUT P3, RZ, R6, 0x1, RZ, 0xc0, !PT ;  /* 0x0000000106ff7812 */ /* 0x002fc4000786c0ff */
[----:B------:R-:W-:-:S04]  /*30b0*/  SEL R4, RZ, 0x1, P1 ;  /* 0x00000001ff047807 */ /* 0x000fc80000800000 */
[----:B------:R-:W-:Y:S02]  /*30c0*/  LOP3.LUT R10, R10, R4, RZ, 0x3c, !PT ;  /* 0x000000040a0a7212 */ /* 0x000fe400078e3cff */
[----:B--2---:R-:W-:-:S04]  /*30d0*/  SEL R2, RZ, 0x1, P0 ;  /* 0x00000001ff027807 */ /* 0x004fc80000000000 */
[----:B------:R-:W-:Y:S01]  /*30e0*/  LOP3.LUT R9, R9, R2, RZ, 0x3c, !PT ;  /* 0x0000000209097212 */ /* 0x000fe200078e3cff */
[----:B------:R-:W-:Y:S06]  /*30f0*/  @P3 BRA `(.L_x_56) ;  /* 0xfffffffc002c3947 */ /* 0x000fec000383ffff */
[----:B------:R-:W-:Y:S01]  /*3100*/  ULEA UR4, UR5, UR6, 0x3 ;  /* 0x0000000605047291 */ /* 0x000fe2000f8e18ff */
[----:B------:R-:W-:-:S08]  /*3110*/  SHF.L.U32 R2, R12, 0x1f, RZ ;  /* 0x0000001f0c027819 */ /* 0x000fd000000006ff */
[----:B------:R-:W1:Y:S02]  /*3120*/  SYNCS.PHASECHK.TRANS64 P0, [UR4+0xe0], R2 ;  /* 0x0000e002ff0075a7 */ /* 0x000e640008001004 */
[----:B-1----:R-:W-:Y:S05]  /*3130*/  @P0 BRA `(.L_x_57) ;  /* 0x0000000000080947 */ /* 0x002fea0003800000 */
[----:B------:R-:W1:Y:S02]  /*3140*/  SYNCS.PHASECHK.TRANS64.TRYWAIT P0, [UR4+0xe0], R2 ;  /* 0x0000e002ff0075a7 */ /* 0x000e640008001104 */
[----:B-1----:R-:W-:Y:S05]  /*3150*/  @!P0 BRA `(.L_x_58) ;  /* 0x00000058004c8947 */ /* 0x002fea0003800000 */
.L_x_57:
[----:B------:R-:W-:-:S04]  /*3160*/  UIADD3 UR7, UPT, UPT, UR5, 0x1, URZ ;  /* 0x0000000105077890 */ /* 0x000fc8000fffe0ff */
[----:B------:R-:W-:-:S04]  /*3170*/  UISETP.NE.AND UP0, UPT, UR7, 0x2, UPT ;  /* 0x000000020700788c */ /* 0x000fc8000bf05270 */
[----:B------:R-:W-:Y:S02]  /*3180*/  USEL UR8, URZ, 0x1, UP0 ;  /* 0x00000001ff087887 */ /* 0x000fe40008000000 */
[----:B------:R-:W-:-:S04]  /*3190*/  USEL UR7, UR7, URZ, UP0 ;  /* 0x000000ff07077287 */ /* 0x000fc80008000000 */
[----:B------:R-:W-:Y:S01]  /*31a0*/  ULEA UR7, UR7, UR6, 0x3 ;  /* 0x0000000607077291 */ /* 0x000fe2000f8e18ff */
[----:B-1----:R-:W-:-:S04]  /*31b0*/  LOP3.LUT R2, R12, UR8, RZ, 0x3c, !PT ;  /* 0x000000080c027c12 */ /* 0x002fc8000f8e3cff */
[----:B------:R-:W-:-:S04]  /*31c0*/  SHF.L.U32 R0, R2, 0x1f, RZ ;  /* 0x0000001f02007819 */ /* 0x000fc800000006ff */
[----:B------:R-:W1:Y:S02]  /*31d0*/  SYNCS.PHASECHK.TRANS64 P0, [UR7+0xe0], R0 ;  /* 0x0000e000ff0075a7 */ /* 0x000e640008001007 */
[----:B-1----:R-:W-:Y:S05]  /*31e0*/  @P0 EXIT ;  /* 0x000000000000094d */ /* 0x002fea0003800000 */
[----:B------:R-:W-:Y:S02]  /*31f0*/  SHF.L.U32 R2, R2, 0x1f, RZ ;  /* 0x0000001f02027819 */ /* 0x000fe400000006ff */
[----:B------:R-:W-:-:S07]  /*3200*/  MOV R0, UR7 ;  /* 0x0000000700007c02 */ /* 0x000fce0008000f00 */
.L_x_59:
[----:B-1----:R1:W2:Y:S02]  /*3210*/  SYNCS.PHASECHK.TRANS64.TRYWAIT P0, [R0+URZ+0xe0], R2 ;  /* 0x0000e002000075a7 */ /* 0x0022a400080011ff */
[----:B--2---:R-:W-:Y:S05]  /*3220*/  @!P0 NANOSLEEP.SYNCS 0x989680 ;  /* 0x009896800000895d */ /* 0x004fea0003900000 */
[----:B------:R-:W2:Y:S02]  /*3230*/  @!P0 SYNCS.PHASECHK.TRANS64 P0, [R0+URZ+0xe0], R2 ;  /* 0x0000e002000085a7 */ /* 0x000ea400080010ff */
[----:B--2---:R-:W-:Y:S05]  /*3240*/  @P0 EXIT ;  /* 0x000000000000094d */ /* 0x004fea0003800000 */
[----:B------:R-:W-:Y:S05]  /*3250*/  BRA `(.L_x_59) ;  /* 0xfffffffc00ec7947 */ /* 0x000fea000383ffff */
.L_x_52:
[----:B------:R-:W-:Y:S05]  /*3260*/  BRA.U UP4, `(.L_x_60) ;  /* 0x0000000d04d87547 */ /* 0x000fea000b800000 */
[----:B------:R-:W1:Y:S01]  /*3270*/  S2UR UR7, SR_CgaCtaId ;  /* 0x00000000000779c3 */ /* 0x000e620000008800 */
[----:B------:R-:W-:Y:S01]  /*3280*/  UMOV UR4, 0x40 ;  /* 0x0000004000047882 */ /* 0x000fe20000000000 */
[----:B------:R-:W-:Y:S01]  /*3290*/  NOP ;  /* 0x0000000000007918 */ /* 0x000fe20000000000 */
[----:B------:R-:W-:Y:S01]  /*32a0*/  UMOV UR6, 0x400 ;  /* 0x0000040000067882 */ /* 0x000fe20000000000 */
[----:B-1----:R-:W-:Y:S02]  /*32b0*/  ULEA UR5, UR7, UR4, 0x18 ;  /* 0x0000000407057291 */ /* 0x002fe4000f8ec0ff */
[----:B------:R-:W-:-:S07]  /*32c0*/  ULEA UR6, UR7, UR6, 0x18 ;  /* 0x0000000607067291 */ /* 0x000fce000f8ec0ff */
[----:B------:R-:W1:Y:S02]  /*32d0*/  LDS.U8 R0, [UR5+0x1c] ;  /* 0x00001c05ff007984 */ /* 0x000e640008000000 */
[----:B-1----:R-:W-:-:S13]  /*32e0*/  ISETP.NE.AND P0, PT, R0, RZ, PT ;  /* 0x000000ff0000720c */ /* 0x002fda0003f05270 */
[----:B------:R-:W-:Y:S05]  /*32f0*/  @P0 BRA `(.L_x_61) ;  /* 0x0000000000580947 */ /* 0x000fea0003800000 */
[----:B------:R-:W-:-:S13]  /*3300*/  ELECT P0, URZ, PT ;  /* 0x0000000000ff782f */ /* 0x000fda0003800000 */
[----:B------:R-:W-:Y:S05]  /*3310*/  @!P0 BRA `(.L_x_62) ;  /* 0x0000000000608947 */ /* 0x000fea0003800000 */
[----:B------:R-:W-:Y:S01]  /*3320*/  UMOV UR4, 0x10 ;  /* 0x0000001000047882 */ /* 0x000fe20000000000 */
[----:B------:R-:W-:Y:S01]  /*3330*/  HFMA2 R0, -RZ, RZ, 0, 5.9604644775390625e-08 ;  /* 0x00000001ff007431 */ /* 0x000fe200000001ff */
[----:B------:R-:W-:-:S03]  /*3340*/  MOV R3, 0xffff ;  /* 0x0000ffff00037802 */ /* 0x000fc60000000f00 */
[----:B------:R-:W-:Y:S04]  /*3350*/  DEPBAR.LE SB1, 0x36 ;  /* 0x00009d800000791a */ /* 0x000fe80000000000 */
[----:B------:R-:W1:Y:S02]  /*3360*/  UTCATOMSWS.FIND_AND_SET.ALIGN UP0, UR4, UR4 ;  /* 0x00000004000475e3 */ /* 0x000e640008000800 */
[----:B-1----:R-:W-:Y:S01]  /*3370*/  MOV R4, UR4 ;  /* 0x0000000400047c02 */ /* 0x002fe20008000f00 */
[----:B------:R-:W-:Y:S06]  /*3380*/  BRA.U UP0, `(.L_x_63) ;  /* 0x0000000100187547 */ /* 0x000fec000b800000 */
.L_x_64:
[----:B------:R-:W-:Y:S05]  /*3390*/  NANOSLEEP 0x64 ;  /* 0x000000640000795d */ /* 0x000fea0003800000 */
[----:B------:R-:W-:-:S05]  /*33a0*/  UMOV UR4, 0x10 ;  /* 0x0000001000047882 */ /* 0x000fca0000000000 */
[----:B------:R-:W-:Y:S04]  /*33b0*/  DEPBAR.LE SB1, 0x36 ;  /* 0x00009d800000791a */ /* 0x000fe80000000000 */
[----:B------:R-:W1:Y:S02]  /*33c0*/  UTCATOMSWS.FIND_AND_SET.ALIGN UP0, UR4, UR4 ;  /* 0x00000004000475e3 */ /* 0x000e640008000800 */
[----:B-1----:R-:W-:Y:S01]  /*33d0*/  MOV R4, UR4 ;  /* 0x0000000400047c02 */ /* 0x002fe20008000f00 */
[----:B------:R-:W-:Y:S05]  /*33e0*/  BRA.U !UP0, `(.L_x_64) ;  /* 0xfffffffd08e87547 */ /* 0x000fea000b83ffff */
.L_x_63:
[-C--:B------:R-:W-:Y:S02]  /*33f0*/  SHF.L.U32 R3, R3, R4.reuse, RZ ;  /* 0x0000000403037219 */ /* 0x080fe400000006ff */
[----:B------:R-:W-:Y:S01]  /*3400*/  SHF.L.U32 R0, R0, R4, RZ ;  /* 0x0000000400007219 */ /* 0x000fe200000006ff */
[----:B------:R-:W-:Y:S02]  /*3410*/  IMAD.SHL.U32 R4, R4, 0x20, RZ ;  /* 0x0000002004047824 */ /* 0x000fe400078e00ff */
[----:B------:R1:W-:Y:S04]  /*3420*/  ATOMS.OR RZ, [UR5+0x14], R3 ;  /* 0x00001403ffff798c */ /* 0x0003e8000b000005 */
[----:B------:R1:W-:Y:S04]  /*3430*/  ATOMS.OR RZ, [UR5+0x18], R0 ;  /* 0x00001800ffff798c */ /* 0x0003e8000b000005 */
[----:B------:R1:W-:Y:S01]  /*3440*/  STS [UR6+0x180], R4 ;  /* 0x00018004ff007988 */ /* 0x0003e20008000806 */
[----:B------:R-:W-:Y:S05]  /*3450*/  BRA `(.L_x_62) ;  /* 0x0000000000107947 */ /* 0x000fea0003800000 */
.L_x_61:
[----:B------:R-:W-:Y:S02]  /*3460*/  MOV R0, 0xffffffff ;  /* 0xffffffff00007802 */ /* 0x000fe40000000f00 */
[----:B------:R-:W-:-:S03]  /*3470*/  MOV R4, 0x34a0 ;  /* 0x000034a000047802 */ /* 0x000fc60000000f00 */
[----:B------:R1:W-:Y:S04]  /*3480*/  STS [UR6+0x180], R0 ;  /* 0x00018000ff007988 */ /* 0x0003e80008000806 */
[----:B-1---5:R-:W-:Y:S05]  /*3490*/  CALL.REL.NOINC `($__internal_1_$__cuda_sm10x_tcgen05_guardrail_trap_phase_invalid_during_alloc) ;  /* 0x0000005c00947944 */ /* 0x022fea0003c00000 */
.L_x_62:
[----:B------:R-:W-:Y:S05]  /*34a0*/  WARPSYNC.ALL ;  /* 0x0000000000007948 */ /* 0x000fea0003800000 */
[----:B------:R-:W2:Y:S01]  /*34b0*/  S2UR UR4, SR_CgaCtaId ;  /* 0x00000000000479c3 */ /* 0x000ea20000008800 */
[----:B------:R-:W-:Y:S01]  /*34c0*/  UMOV UR26, 0x400 ;  /* 0x00000400001a7882 */ /* 0x000fe20000000000 */
[----:B------:R-:W-:-:S06]  /*34d0*/  NOP ;  /* 0x0000000000007918 */ /* 0x000fcc0000000000 */
[----:B------:R-:W-:Y:S06]  /*34e0*/  BAR.ARV 0x6, 0xa0 ;  /* 0x0182800000007b1d */ /* 0x000fec0000002000 */
[----:B------:R-:W3:Y:S01]  /*34f0*/  LDCU UR5, c[0x0][0x38c] ;  /* 0x00007180ff0577ac */ /* 0x000ee20008000800 */
[----:B------:R-:W-:Y:S01]  /*3500*/  LOP3.LUT R2, R2, 0xffff, RZ, 0xc0, !PT ;  /* 0x0000ffff02027812 */ /* 0x000fe200078ec0ff */
[----:B------:R-:W-:Y:S01]  /*3510*/  IMAD.MOV.U32 R11, RZ, RZ, 0x1 ;  /* 0x00000001ff0b7424 */ /* 0x000fe200078e00ff */
[----:B------:R-:W-:Y:S01]  /*3520*/  CS2R R8, SRZ ;  /* 0x0000000000087805 */ /* 0x000fe2000001ff00 */
[----:B------:R-:W4:Y:S01]  /*3530*/  LDCU UR7, c[0x0][0x38c] ;  /* 0x00007180ff0777ac */ /* 0x000f220008000800 */
[----:B------:R-:W-:Y:S01]  /*3540*/  R2UR UR27, R2 ;  /* 0x00000000021b72ca */ /* 0x000fe200000e0000 */
[----:B------:R-:W-:Y:S01]  /*3550*/  IMAD.MOV.U32 R10, RZ, RZ, RZ ;  /* 0x000000ffff0a7224 */ /* 0x000fe200078e00ff */
[----:B------:R-:W-:Y:S01]  /*3560*/  UMOV UR30, URZ ;  /* 0x000000ff001e7c82 */ /* 0x000fe20008000000 */
[----:B------:R-:W-:Y:S01]  /*3570*/  UMOV UR24, URZ ;  /* 0x000000ff00187c82 */ /* 0x000fe20008000000 */
[----:B--2---:R-:W-:Y:S01]  /*3580*/  ULEA UR26, UR4, UR26, 0x18 ;  /* 0x0000001a041a7291 */ /* 0x004fe2000f8ec0ff */
[----:B------:R-:W-:Y:S01]  /*3590*/  UMOV UR38, 0x0 ;  /* 0x0000000000267882 */ /* 0x000fe20000000000 */
[----:B------:R-:W-:-:S02]  /*35a0*/  UMOV UR39, 0x4200910 ;  /* 0x0420091000277882 */ /* 0x000fc40000000000 */
[----:B------:R-:W-:Y:S02]  /*35b0*/  UIADD3 UR4, UPT, UPT, UR26, 0x8800, URZ ;  /* 0x000088001a047890 */ /* 0x000fe4000fffe0ff */
[----:B------:R-:W-:Y:S02]  /*35c0*/  UIADD3 UR6, UPT, UPT, UR26, 0x18800, URZ ;  /* 0x000188001a067890 */ /* 0x000fe4000fffe0ff */
[----:B---3--:R-:W-:Y:S01]  /*35d0*/  UIADD3 UR5, UPT, UPT, UR5, 0x1f, URZ ;  /* 0x0000001f05057890 */ /* 0x008fe2000fffe0ff */
[----:B-1----:R-:W1:Y:S01]  /*35e0*/  LDS R0, [UR26+0x180] ;  /* 0x0001801aff007984 */ /* 0x002e620008000800 */
[----:B------:R-:W-:Y:S01]  /*35f0*/  UMOV UR36, 0x0 ;  /* 0x0000000000247882 */ /* 0x000fe20000000000 */
[----:B------:R-:W-:Y:S01]  /*3600*/  UMOV UR37, 0x4200910 ;  /* 0x0420091000257882 */ /* 0x000fe20000000000 */
[----:B------:R-:W-:Y:S02]  /*3610*/  USHF.R.S32.HI UR40, URZ, 0x1f, UR5 ;  /* 0x0000001fff287899 */ /* 0x000fe40008011405 */
[----:B----4-:R-:W-:-:S02]  /*3620*/  UISETP.GE.AND UP4, UPT, UR7, 0x1, UPT ;  /* 0x000000010700788c */ /* 0x010fc4000bf86270 */
[----:B------:R-:W-:Y:S02]  /*3630*/  ULEA.HI UR40, UR40, UR5, URZ, 0x5 ;  /* 0x0000000528287291 */ /* 0x000fe4000f8f28ff */
[----:B------:R-:W-:Y:S02]  /*3640*/  USHF.R.U32.HI UR5, URZ, 0x4, UR4 ;  /* 0x00000004ff057899 */ /* 0x000fe40008011604 */
[----:B------:R-:W-:Y:S02]  /*3650*/  USHF.R.S32.HI UR40, URZ, 0x5, UR40 ;  /* 0x00000005ff287899 */ /* 0x000fe40008011428 */
[----:B------:R-:W-:Y:S02]  /*3660*/  USHF.R.U32.HI UR4, URZ, 0x4, UR6 ;  /* 0x00000004ff047899 */ /* 0x000fe40008011606 */
[----:B------:R-:W-:Y:S02]  /*3670*/  UISETP.LT.AND UP0, UPT, UR40, 0x1, UPT ;  /* 0x000000012800788c */ /* 0x000fe4000bf01270 */
[----:B------:R-:W-:-:S02]  /*3680*/  ULOP3.LUT UR5, UR5, 0x3fff, URZ, 0xc0, !UPT ;  /* 0x00003fff05057892 */ /* 0x000fc4000f8ec0ff */
[----:B------:R-:W-:Y:S02]  /*3690*/  ULOP3.LUT UR4, UR4, 0x3fff, URZ, 0xc0, !UPT ;  /* 0x00003fff04047892 */ /* 0x000fe4000f8ec0ff */
[----:B------:R-:W-:Y:S02]  /*36a0*/  USEL UR41, UR40, 0x1, !UP0 ;  /* 0x0000000128297887 */ /* 0x000fe4000c000000 */
[----:B------:R-:W-:Y:S02]  /*36b0*/  ULOP3.LUT UR28, UR5, 0x10000, URZ, 0xfc, !UPT ;  /* 0x00010000051c7892 */ /* 0x000fe4000f8efcff */
[----:B------:R-:W-:Y:S02]  /*36c0*/  ULOP3.LUT UR29, UR4, 0x10000, URZ, 0xfc, !UPT ;  /* 0x00010000041d7892 */ /* 0x000fe4000f8efcff */
[----:B------:R-:W-:Y:S01]  /*36d0*/  UIADD3 UR41, UPT, UPT, -UR41, URZ, URZ ;  /* 0x000000ff29297290 */ /* 0x000fe2000fffe1ff */
[----:B------:R-:W-:Y:S01]  /*36e0*/  UMOV UR34, 0x0 ;  /* 0x0000000000227882 */ /* 0x000fe20000000000 */
[----:B------:R-:W-:Y:S01]  /*36f0*/  UMOV UR35, 0x4200910 ;  /* 0x0420091000237882 */ /* 0x000fe20000000000 */
[----:B------:R-:W-:Y:S01]  /*3700*/  UMOV UR32, 0x0 ;  /* 0x0000000000207882 */ /* 0x000fe20000000000 */
[----:B------:R-:W-:Y:S01]  /*3710*/  UMOV UR33, 0x4200910 ;  /* 0x0420091000217882 */ /* 0x000fe20000000000 */
[----:B-1----:R-:W-:-:S15]  /*3720*/  R2UR UR42, R0 ;  /* 0x00000000002a72ca */ /* 0x002fde00000e0000 */
.L_x_71:
[----:B------:R-:W-:Y:S02]  /*3730*/  LEA R0, R10, UR26, 0x3 ;  /* 0x0000001a0a007c11 */ /* 0x000fe4000f8e18ff */
[----:B------:R-:W-:Y:S02]  /*3740*/  SHF.L.U32 R2, R9, 0x1f, RZ ;  /* 0x0000001f09027819 */ /* 0x000fe400000006ff */
[----:B------:R-:W-:Y:S01]  /*3750*/  PLOP3.LUT P0, PT, PT, PT, UP4, 0x80, 0x8 ;  /* 0x000000000008781c */ /* 0x000fe20003f0f048 */
[----:B------:R-:W-:Y:S01]  /*3760*/  VIADD R3, R0, 0xe0 ;  /* 0x000000e000037836 */ /* 0x000fe20000000000 */
[----:B-1----:R-:W1:Y:S02]  /*3770*/  SYNCS.PHASECHK.TRANS64.TRYWAIT P1, [R0+URZ+0xd0], R2 ;  /* 0x0000d002000075a7 */ /* 0x002e6400080211ff */
[----:B-1-3--:R-:W-:Y:S09]  /*3780*/  @!P1 BRA `(.L_x_65) ;  /* 0x0000005000d89947 */ /* 0x00aff20003800000 */
.L_x_166:
[----:B------:R-:W-:Y:S01]  /*3790*/  LEA R4, R10, UR26, 0x4 ;  /* 0x0000001a0a047c11 */ /* 0x000fe2000f8e20ff */
[----:B------:R-:W-:Y:S01]  /*37a0*/  @UP4 ULEA UR4, UR24, UR26, 0x3 ;  /* 0x0000001a18044291 */ /* 0x000fe2000f8e18ff */
[----:B------:R-:W-:Y:S01]  /*37b0*/  PLOP3.LUT P2, PT, PT, PT, PT, 0x80, 0x8 ;  /* 0x000000000008781c */ /* 0x000fe20003f4f070 */
[----:B------:R-:W-:Y:S01]  /*37c0*/  ULEA UR31, UR30, UR26, 0x3 ;  /* 0x0000001a1e1f7291 */ /* 0x000fe2000f8e18ff */
[----:B------:R-:W-:Y:S02]  /*37d0*/  PRMT R3, RZ, 0x654, R3 ;  /* 0x00000654ff037816 */ /* 0x000fe40000000003 */
[----:B------:R-:W2:Y:S01]  /*37e0*/  LDS.128 R4, [R4+0x160] ;  /* 0x0001600004047984 */ /* 0x000ea20000000c00 */
[----:B-1----:R-:W-:Y:S02]  /*37f0*/  @P0 SHF.L.U32 R2, R8, 0x1f, RZ ;  /* 0x0000001f08020819 */ /* 0x002fe400000006ff */
[----:B------:R-:W-:Y:S01]  /*3800*/  SHF.L.U32 R0, R11, 0x1f, RZ ;  /* 0x0000001f0b007819 */ /* 0x000fe200000006ff */
[----:B------:R-:W-:Y:S01]  /*3810*/  @!PT LDS RZ, [RZ] ;  /* 0x00000000fffff984 */ /* 0x000fe20000000800 */
[----:B------:R-:W-:Y:S01]  /*3820*/  @!PT LDS RZ, [RZ] ;  /* 0x00000000fffff984 */ /* 0x000fe20000000800 */
[----:B------:R-:W-:Y:S01]  /*3830*/  @!PT LDS RZ, [RZ] ;  /* 0x00000000fffff984 */ /* 0x000fe20000000800 */
[----:B------:R-:W-:Y:S01]  /*3840*/  @!PT LDS RZ, [RZ] ;  /* 0x00000000fffff984 */ /* 0x000fe20000000800 */
[----:B------:R1:W-:Y:S06]  /*3850*/  MEMBAR.ALL.CTA ;  /* 0x0000000000007992 */ /* 0x0003ec0000008000 */
[----:B-1----:R-:W1:Y:S02]  /*3860*/  FENCE.VIEW.ASYNC.S ;  /* 0x00000000000073c6 */ /* 0x002e640000000000 */
[----:B-1----:R1:W-:Y:S01]  /*3870*/  SYNCS.ARRIVE.TRANS64.RED.A1T0 RZ, [R3+URZ], RZ ;  /* 0x000000ff03ff79a7 */ /* 0x0023e200081004ff */
[----:B------:R1:W3:Y:S01]  /*3880*/  @P0 SYNCS.PHASECHK.TRANS64.TRYWAIT P2, [UR4], R2 ;  /* 0x00000002ff0005a7 */ /* 0x0002e20008041104 */
[----:B------:R-:W-:Y:S01]  /*3890*/  ULEA.HI UR4, UR30, UR30, URZ, 0x1 ;  /* 0x0000001e1e047291 */ /* 0x000fe2000f8f08ff */
[----:B--2---:R-:W-:-:S03]  /*38a0*/  LOP3.LUT P1, RZ, R6, 0x1, RZ, 0xc0, !PT ;  /* 0x0000000106ff7812 */ /* 0x004fc6000782c0ff */
[----:B------:R-:W-:Y:S02]  /*38b0*/  USHF.L.U32 UR11, UR4, 0x6, URZ ;  /* 0x00000006040b7899 */ /* 0x000fe400080006ff */
[----:B------:R-:W-:Y:S02]  /*38c0*/  ULOP3.LUT UR4, UR4, 0xffe, URZ, 0xc0, !UPT ;  /* 0x00000ffe04047892 */ /* 0x000fe4000f8ec0ff */
[----:B------:R-:W-:Y:S02]  /*38d0*/  ULOP3.LUT UR11, UR11, 0xffffff80, URZ, 0xc0, !UPT ;  /* 0xffffff800b0b7892 */ /* 0x000fe4000f8ec0ff */
[----:B------:R-:W-:Y:S02]  /*38e0*/  UIADD3 UR4, UPT, UPT, -UR4, UR30, URZ ;  /* 0x0000001e04047290 */ /* 0x000fe4000fffe1ff */
[----:B------:R-:W-:Y:S01]  /*38f0*/  UIADD3 UR11, UPT, UPT, UR42, UR11, URZ ;  /* 0x0000000b2a0b7290 */ /* 0x000fe2000fffe0ff */
[----:B------:R-:W2:Y:S03]  /*3900*/  SYNCS.PHASECHK.TRANS64.TRYWAIT P0, [UR31+0x110], R0 ;  /* 0x00011000ff0075a7 */ /* 0x000ea6000800111f */
[----:B------:R-:W-:Y:S01]  /*3910*/  ULEA UR11, UR4, UR11, 0x14 ;  /* 0x0000000b040b7291 */ /* 0x000fe2000f8ea0ff */
[----:B-123--:R-:W-:Y:S11]  /*3920*/  @!P0 BRA `(.L_x_66) ;  /* 0x0000005000848947 */ /* 0x00eff60003800000 */
.L_x_168:
[----:B------:R-:W-:Y:S01]  /*3930*/  IADD3 R10, PT, PT, R10, 0x1, RZ ;  /* 0x000000010a0a7810 */ /* 0x000fe20007ffe0ff */
[----:B------:R-:W-:Y:S06]  /*3940*/  BRA.U !UP4, `(.L_x_67) ;  /* 0x000000010cc07547 */ /* 0x000fec000b800000 */
[----:B------:R-:W-:Y:S01]  /*3950*/  UPLOP3.LUT UP2, UPT, UPT, UPT, UPT, 0x40, 0x4 ;  /* 0x000000000004789c */ /* 0x000fe20003f4e870 */
[----:B------:R-:W-:Y:S01]  /*3960*/  UMOV UR23, UR41 ;  /* 0x0000002900177c82 */ /* 0x000fe20008000000 */
[----:B------:R-:W-:Y:S01]  /*3970*/  UMOV UR22, UR40 ;  /* 0x0000002800167c82 */ /* 0x000fe20008000000 */
[----:B------:R-:W-:-:S08]  /*3980*/  UMOV UR10, UR24 ;  /* 0x00000018000a7c82 */ /* 0x000fd00008000000 */
.L_x_70:
[----:B------:R-:W-:Y:S02]  /*3990*/  UIADD3 UR23, UPT, UPT, UR23, 0x1, URZ ;  /* 0x0000000117177890 */ /* 0x000fe4000fffe0ff */
[----:B--2---:R-:W-:Y:S02]  /*39a0*/  ULEA UR5, UR10, UR26, 0x3 ;  /* 0x0000001a0a057291 */ /* 0x004fe4000f8e18ff */
[----:B------:R-:W-:Y:S01]  /*39b0*/  UISETP.NE.AND UP3, UPT, UR23, URZ, UPT ;  /* 0x000000ff1700728c */ /* 0x000fe2000bf65270 */
[----:B---3--:R-:W-:Y:S10]  /*39c0*/  @P2 BRA `(.L_x_68) ;  /* 0x00000000000c2947 */ /* 0x008ff40003800000 */
[----:B-1----:R-:W-:Y:S04]  /*39d0*/  SHF.L.U32 R2, R8, 0x1f, RZ ;  /* 0x0000001f08027819 */ /* 0x002fe800000006ff */
[----:B------:R-:W1:Y:S02]  /*39e0*/  SYNCS.PHASECHK.TRANS64.TRYWAIT P0, [UR5], R2 ;  /* 0x00000002ff0075a7 */ /* 0x000e640008001105 */
[----:B-1----:R-:W-:Y:S05]  /*39f0*/  @!P0 BRA `(.L_x_69) ;  /* 0x0000005000688947 */ /* 0x002fea0003800000 */
.L_x_68:
[----:B------:R-:W-:Y:S01]  /*3a00*/  UISETP.NE.AND UP0, UPT, UR22, 0x1, UPT ;  /* 0x000000011600788c */ /* 0x000fe2000bf05270 */
[----:B------:R-:W-:Y:S01]  /*3a10*/  PLOP3.LUT P2, PT, PT, PT, PT, 0x80, 0x8 ;  /* 0x000000000008781c */ /* 0x000fe20003f4f070 */
[----:B------:R-:W-:Y:S02]  /*3a20*/  UIADD3 UR4, UPT, UPT, UR10, 0x1, URZ ;  /* 0x000000010a047890 */ /* 0x000fe4000fffe0ff */
[----:B------:R-:W-:Y:S02]  /*3a30*/  UIADD3 UR25, UPT, UPT, UR5, 0x40, URZ ;  /* 0x0000004005197890 */ /* 0x000fe4000fffe0ff */
[----:B------:R-:W-:Y:S01]  /*3a40*/  UISETP.NE.AND UP1, UPT, UR4, 0x8, UPT ;  /* 0x000000080400788c */ /* 0x000fe2000bf25270 */
[----:B------:R-:W-:Y:S01]  /*3a50*/  PLOP3.LUT P0, PT, PT, PT, UP0, 0x80, 0x8 ;  /* 0x000000000008781c */ /* 0x000fe20003f0f008 */
[----:B------:R-:W-:Y:S02]  /*3a60*/  UIADD3 UR22, UPT, UPT, UR22, -0x1, URZ ;  /* 0xffffffff16167890 */ /* 0x000fe4000fffe0ff */
[----:B------:R-:W-:Y:S02]  /*3a70*/  USEL UR6, URZ, 0x1, UP1 ;  /* 0x00000001ff067887 */ /* 0x000fe40008800000 */
[----:B------:R-:W-:Y:S01]  /*3a80*/  USEL UR24, UR4, URZ, UP1 ;  /* 0x000000ff04187287 */ /* 0x000fe20008800000 */
[----:B------:R-:W-:Y:S01]  /*3a90*/  UMOV UR7, 0x40004040 ;  /* 0x4000404000077882 */ /* 0x000fe20000000000 */
[----:B------:R-:W-:Y:S02]  /*3aa0*/  UMOV UR5, 0x40004040 ;  /* 0x4000404000057882 */ /* 0x000fe40000000000 */
[----:B------:R-:W-:Y:S01]  /*3ab0*/  @UP0 ULEA UR4, UR24, UR26, 0x3 ;  /* 0x0000001a18040291 */ /* 0x000fe2000f8e18ff */
[----:B------:R-:W-:Y:S01]  /*3ac0*/  LOP3.LUT R8, R8, UR6, RZ, 0x3c, !PT ;  /* 0x0000000608087c12 */ /* 0x000fe2000f8e3cff */
[----:B------:R-:W-:Y:S01]  /*3ad0*/  ULEA UR6, UR10, UR29, 0xa ;  /* 0x0000001d0a067291 */ /* 0x000fe2000f8e50ff */
[----:B------:R-:W-:Y:S02]  /*3ae0*/  UMOV UR21, 0x40004040 ;  /* 0x4000404000157882 */ /* 0x000fe40000000000 */
[----:B-1----:R-:W-:Y:S01]  /*3af0*/  @P0 SHF.L.U32 R0, R8, 0x1f, RZ ;  /* 0x0000001f08000819 */ /* 0x002fe200000006ff */
[----:B------:R-:W-:Y:S02]  /*3b00*/  UIADD3 UR20, UPT, UPT, UR6, 0x2, URZ ;  /* 0x0000000206147890 */ /* 0x000fe4000fffe0ff */
[----:B------:R-:W-:Y:S01]  /*3b10*/  UIADD3 UR16, UPT, UPT, UR6, 0x4, URZ ;  /* 0x0000000406107890 */ /* 0x000fe2000fffe0ff */
[----:B------:R2:W3:Y:S01]  /*3b20*/  @P0 SYNCS.PHASECHK.TRANS64.TRYWAIT P2, [UR4], R0 ;  /* 0x00000000ff0005a7 */ /* 0x0004e20008041104 */
[----:B------:R-:W-:Y:S02]  /*3b30*/  ULEA UR4, UR10, UR28, 0x9 ;  /* 0x0000001c0a047291 */ /* 0x000fe4000f8e48ff */
[----:B------:R-:W-:Y:S02]  /*3b40*/  UIADD3 UR12, UPT, UPT, UR6, 0x6, URZ ;  /* 0x00000006060c7890 */ /* 0x000fe4000fffe0ff */
[----:B------:R-:W-:Y:S02]  /*3b50*/  UIADD3 UR18, UPT, UPT, UR4, 0x2, URZ ;  /* 0x0000000204127890 */ /* 0x000fe4000fffe0ff */
[----:B------:R-:W-:Y:S02]  /*3b60*/  UIADD3 UR14, UPT, UPT, UR4, 0x4, URZ ;  /* 0x00000004040e7890 */ /* 0x000fe4000fffe0ff */
[----:B------:R-:W-:Y:S01]  /*3b70*/  UIADD3 UR8, UPT, UPT, UR4, 0x6, URZ ;  /* 0x0000000604087890 */ /* 0x000fe2000fffe0ff */
[----:B------:R2:W-:Y:S01]  /*3b80*/  UTCHMMA gdesc[UR4], gdesc[UR6], tmem[UR11], tmem[UR38], idesc[UR39], UP2 ;  /* 0x00ff2606040075ea */ /* 0x0005e2000900000b */
[----:B------:R-:W-:Y:S01]  /*3b90*/  UPLOP3.LUT UP2, UPT, UPT, UPT, UPT, 0x80, 0x8 ;  /* 0x000000000008789c */ /* 0x000fe20003f4f070 */
[----:B------:R-:W-:Y:S01]  /*3ba0*/  UMOV UR19, 0x40004040 ;  /* 0x4000404000137882 */ /* 0x000fe20000000000 */
[----:B------:R-:W-:Y:S01]  /*3bb0*/  UMOV UR17, 0x40004040 ;  /* 0x4000404000117882 */ /* 0x000fe20000000000 */
[----:B------:R2:W-:Y:S01]  /*3bc0*/  UTCHMMA gdesc[UR18], gdesc[UR20], tmem[UR11], tmem[UR36], idesc[UR37], UPT ;  /* 0x00ff2414120075ea */ /* 0x0005e2000b80000b */
[----:B------:R-:W-:Y:S01]  /*3bd0*/  UMOV UR15, 0x40004040 ;  /* 0x40004040000f7882 */ /* 0x000fe20000000000 */
[----:B------:R-:W-:Y:S01]  /*3be0*/  UMOV UR13, 0x40004040 ;  /* 0x40004040000d7882 */ /* 0x000fe20000000000 */
[----:B------:R-:W-:Y:S01]  /*3bf0*/  UMOV UR9, 0x40004040 ;  /* 0x4000404000097882 */ /* 0x000fe20000000000 */
[----:B------:R2:W-:Y:S01]  /*3c00*/  UTCHMMA gdesc[UR14], gdesc[UR16], tmem[UR11], tmem[UR34], idesc[UR35], UPT ;  /* 0x00ff22100e0075ea */ /* 0x0005e2000b80000b */
[----:B------:R2:W-:Y:S01]  /*3c10*/  UTCHMMA gdesc[UR8], gdesc[UR12], tmem[UR11], tmem[UR32], idesc[UR33], UPT ;  /* 0x00ff200c080075ea */ /* 0x0005e2000b80000b */
[----:B------:R2:W-:Y:S01]  /*3c20*/  UTCBAR.MULTICAST [UR25], URZ, UR27 ;  /* 0x000000ff190073e9 */ /* 0x0005e2000800081b */
[----:B------:R-:W-:Y:S01]  /*3c30*/  UMOV UR10, UR24 ;  /* 0x00000018000a7c82 */ /* 0x000fe20008000000 */
[----:B------:R-:W-:Y:S05]  /*3c40*/  BRA.U UP3, `(.L_x_70) ;  /* 0xfffffffd03507547 */ /* 0x000fea000b83ffff */
.L_x_67:
[----:B--2---:R-:W-:Y:S01]  /*3c50*/  UIADD3 UR4, UPT, UPT, UR30, 0x1, URZ ;  /* 0x000000011e047890 */ /* 0x004fe2000fffe0ff */
[C---:B------:R-:W-:Y:S01]  /*3c60*/  ISETP.NE.AND P0, PT, R10.reuse, 0x2, PT ;  /* 0x000000020a00780c */ /* 0x040fe20003f05270 */
[----:B------:R-:W-:Y:S02]  /*3c70*/  UIADD3 UR5, UPT, UPT, UR31, 0xf0, URZ ;  /* 0x000000f01f057890 */ /* 0x000fe4000fffe0ff */
[----:B------:R-:W-:Y:S01]  /*3c80*/  UISETP.NE.AND UP0, UPT, UR4, 0x4, UPT ;  /* 0x000000040400788c */ /* 0x000fe2000bf05270 */
[----:B-1----:R-:W-:Y:S02]  /*3c90*/  SEL R0, RZ, 0x1, P0 ;  /* 0x00000001ff007807 */ /* 0x002fe40000000000 */
[----:B------:R-:W-:Y:S01]  /*3ca0*/  SEL R10, R10, RZ, P0 ;  /* 0x000000ff0a0a7207 */ /* 0x000fe20000000000 */
[----:B------:R-:W-:Y:S01]  /*3cb0*/  USEL UR6, URZ, 0x1, UP0 ;  /* 0x00000001ff067887 */ /* 0x000fe20008000000 */
[----:B------:R-:W-:Y:S01]  /*3cc0*/  LOP3.LUT R9, R9, R0, RZ, 0x3c, !PT ;  /* 0x0000000009097212 */ /* 0x000fe200078e3cff */
[----:B------:R-:W-:Y:S01]  /*3cd0*/  USEL UR30, UR4, URZ, UP0 ;  /* 0x000000ff041e7287 */ /* 0x000fe20008000000 */
[----:B------:R1:W-:Y:S03]  /*3ce0*/  UTCBAR [UR5], URZ ;  /* 0x000000ff050073e9 */ /* 0x0003e600080000ff */
[----:B------:R-:W-:Y:S01]  /*3cf0*/  LOP3.LUT R11, R11, UR6, RZ, 0x3c, !PT ;  /* 0x000000060b0b7c12 */ /* 0x000fe2000f8e3cff */
[----:B------:R-:W-:Y:S07]  /*3d00*/  @P1 BRA `(.L_x_71) ;  /* 0xfffffff800881947 */ /* 0x000fee000383ffff */
[----:B------:R-:W2:Y:S01]  /*3d10*/  S2UR UR8, SR_CgaCtaId ;  /* 0x00000000000879c3 */ /* 0x000ea20000008800 */
[----:B------:R-:W-:Y:S01]  /*3d20*/  ELECT P0, URZ, PT ;  /* 0x0000000000ff782f */ /* 0x000fe20003800000 */
[----:B------:R-:W-:Y:S01]  /*3d30*/  IMAD.MOV.U32 R0, RZ, RZ, 0x1 ;  /* 0x00000001ff007424 */ /* 0x000fe200078e00ff */
[----:B------:R-:W-:Y:S01]  /*3d40*/  UIADD3 UR26, UPT, UPT, UR26, 0x110, URZ ;  /* 0x000001101a1a7890 */ /* 0x000fe2000fffe0ff */
[----:B------:R-:W-:Y:S01]  /*3d50*/  SHF.L.U32 R2, R11, 0x1f, RZ ;  /* 0x0000001f0b027819 */ /* 0x000fe200000006ff */
[----:B------:R-:W-:-:S03]  /*3d60*/  UMOV UR4, 0x40 ;  /* 0x0000004000047882 */ /* 0x000fc60000000000 */
[----:B------:R-:W-:Y:S01]  /*3d70*/  UVIRTCOUNT.DEALLOC.SMPOOL 0x80 ;  /* 0x000000800000784c */ /* 0x000fe20000000000 */
[----:B--2---:R-:W-:Y:S02]  /*3d80*/  ULEA UR8, UR8, UR4, 0x18 ;  /* 0x0000000408087291 */ /* 0x004fe4000f8ec0ff */
[----:B------:R-:W-:-:S07]  /*3d90*/  ULEA UR4, UR30, UR26, 0x3 ;  /* 0x0000001a1e047291 */ /* 0x000fce000f8e18ff */
[----:B------:R2:W-:Y:S02]  /*3da0*/  @P0 STS.U8 [UR8+0x1c], R0 ;  /* 0x00001c00ff000988 */ /* 0x0005e40008000008 */
[----:B------:R-:W4:Y:S02]  /*3db0*/  SYNCS.PHASECHK.TRANS64.TRYWAIT P0, [UR4], R2 ;  /* 0x00000002ff0075a7 */ /* 0x000f240008001104 */
[----:B--2-4-:R-:W-:Y:S05]  /*3dc0*/  @!P0 BRA `(.L_x_72) ;  /* 0x0000004c008c8947 */ /* 0x014fea0003800000 */
.L_x_171:
[----:B------:R-:W-:-:S04]  /*3dd0*/  UIADD3 UR4, UPT, UPT, UR30, 0x1, URZ ;  /* 0x000000011e047890 */ /* 0x000fc8000fffe0ff */
[----:B------:R-:W-:-:S04]  /*3de0*/  UISETP.NE.AND UP0, UPT, UR4, 0x4, UPT ;  /* 0x000000040400788c */ /* 0x000fc8000bf05270 */
[----:B------:R-:W-:Y:S02]  /*3df0*/  USEL UR6, URZ, 0x1, UP0 ;  /* 0x00000001ff067887 */ /* 0x000fe40008000000 */
[----:B------:R-:W-:-:S04]  /*3e00*/  USEL UR4, UR4, URZ, UP0 ;  /* 0x000000ff04047287 */ /* 0x000fc80008000000 */
[----:B-1----:R-:W-:Y:S01]  /*3e10*/  ULEA UR5, UR4, UR26, 0x3 ;  /* 0x0000001a04057291 */ /* 0x002fe2000f8e18ff */
[----:B--2---:R-:W-:-:S04]  /*3e20*/  LOP3.LUT R2, R11, UR6, RZ, 0x3c, !PT ;  /* 0x000000060b027c12 */ /* 0x004fc8000f8e3cff */
[----:B------:R-:W-:-:S04]  /*3e30*/  SHF.L.U32 R3, R2, 0x1f, RZ ;  /* 0x0000001f02037819 */ /* 0x000fc800000006ff */
[----:B------:R-:W1:Y:S02]  /*3e40*/  SYNCS.PHASECHK.TRANS64.TRYWAIT P0, [UR5], R3 ;  /* 0x00000003ff0075a7 */ /* 0x000e640008001105 */
[----:B-1----:R-:W-:Y:S05]  /*3e50*/  @!P0 BRA `(.L_x_73) ;  /* 0x0000004c00808947 */ /* 0x002fea0003800000 */
.L_x_173:
        /* <DEDUP_REMOVED lines=9> */
.L_x_175:
[----:B------:R-:W-:-:S04]  /*3ef0*/  UIADD3 UR4, UPT, UPT, UR4, 0x1, URZ ;  /* 0x0000000104047890 */ /* 0x000fc8000fffe0ff */
[----:B------:R-:W-:-:S04]  /*3f00*/  UISETP.NE.AND UP0, UPT, UR4, 0x4, UPT ;  /* 0x000000040400788c */ /* 0x000fc8000bf05270 */
[----:B------:R-:W-:Y:S02]  /*3f10*/  USEL UR5, URZ, 0x1, UP0 ;  /* 0x00000001ff057887 */ /* 0x000fe40008000000 */
[----:B------:R-:W-:-:S04]  /*3f20*/  USEL UR4, UR4, URZ, UP0 ;  /* 0x000000ff04047287 */ /* 0x000fc80008000000 */
[----:B------:R-:W-:Y:S01]  /*3f30*/  ULEA UR4, UR4, UR26, 0x3 ;  /* 0x0000001a04047291 */ /* 0x000fe2000f8e18ff */
[----:B------:R-:W-:-:S04]  /*3f40*/  LOP3.LUT R2, R2, UR5, RZ, 0x3c, !PT ;  /* 0x0000000502027c12 */ /* 0x000fc8000f8e3cff */
[----:B------:R-:W-:-:S04]  /*3f50*/  SHF.L.U32 R2, R2, 0x1f, RZ ;  /* 0x0000001f02027819 */ /* 0x000fc800000006ff */
[----:B------:R-:W2:Y:S02]  /*3f60*/  SYNCS.PHASECHK.TRANS64.TRYWAIT P0, [UR4], R2 ;  /* 0x00000002ff0075a7 */ /* 0x000ea40008001104 */
[----:B--2---:R-:W-:Y:S05]  /*3f70*/  @!P0 BRA `(.L_x_75) ;  /* 0x0000004c00688947 */ /* 0x004fea0003800000 */
.L_x_177:
[----:B------:R-:W-:Y:S01]  /*3f80*/  NOP ;  /* 0x0000000000007918 */ /* 0x000fe20000000000 */
[----:B-1----:R-:W1:Y:S01]  /*3f90*/  LDS R0, [UR8+0x14] ;  /* 0x00001408ff007984 */ /* 0x002e620008000800 */
[----:B------:R-:W-:Y:S01]  /*3fa0*/  ULOP3.LUT UR4, UR42, 0xffff, URZ, 0xc0, !UPT ;  /* 0x0000ffff2a047892 */ /* 0x000fe2000f8ec0ff */
[----:B------:R-:W-:Y:S01]  /*3fb0*/  UMOV UR5, 0xffff ;  /* 0x0000ffff00057882 */ /* 0x000fe20000000000 */
[----:B------:R-:W-:Y:S02]  /*3fc0*/  UMOV UR6, 0x1 ;  /* 0x0000000100067882 */ /* 0x000fe40000000000 */
[----:B------:R-:W-:-:S04]  /*3fd0*/  USHF.R.U32.HI UR4, URZ, 0x5, UR4 ;  /* 0x00000005ff047899 */ /* 0x000fc80008011604 */
[----:B------:R-:W-:Y:S02]  /*3fe0*/  USHF.L.U32 UR5, UR5, UR4, URZ ;  /* 0x0000000405057299 */ /* 0x000fe400080006ff */
[----:B------:R-:W-:-:S04]  /*3ff0*/  USHF.L.U32 UR4, UR6, UR4, URZ ;  /* 0x0000000406047299 */ /* 0x000fc800080006ff */
[----:B-1----:R-:W-:-:S04]  /*4000*/  LOP3.LUT R0, R0, UR5, RZ, 0xc0, !PT ;  /* 0x0000000500007c12 */ /* 0x002fc8000f8ec0ff */
[----:B------:R-:W-:-:S13]  /*4010*/  ISETP.NE.AND P0, PT, R0, UR5, PT ;  /* 0x0000000500007c0c */ /* 0x000fda000bf05270 */
[----:B------:R-:W-:Y:S05]  /*4020*/  @P0 BRA `(.L_x_76) ;  /* 0x0000000000580947 */ /* 0x000fea0003800000 */
[----:B------:R-:W1:Y:S02]  /*4030*/  LDS R0, [UR8+0x18] ;  /* 0x00001808ff007984 */ /* 0x000e640008000800 */
[----:B-1----:R-:W-:-:S04]  /*4040*/  LOP3.LUT R0, R0, UR4, RZ, 0xc0, !PT ;  /* 0x0000000400007c12 */ /* 0x002fc8000f8ec0ff */
[----:B------:R-:W-:-:S13]  /*4050*/  ISETP.NE.AND P0, PT, R0, UR4, PT ;  /* 0x0000000400007c0c */ /* 0x000fda000bf05270 */
[----:B------:R-:W-:Y:S05]  /*4060*/  @P0 BRA `(.L_x_77) ;  /* 0x00000000003c0947 */ /* 0x000fea0003800000 */
[----:B------:R-:W1:Y:S01]  /*4070*/  S2R R2, SR_LANEID ;  /* 0x0000000000027919 */ /* 0x000e620000000000 */
[----:B------:R-:W-:-:S06]  /*4080*/  ULOP3.LUT UR5, URZ, UR5, URZ, 0x33, !UPT ;  /* 0x00000005ff057292 */ /* 0x000fcc000f8e33ff */
[----:B------:R-:W-:-:S04]  /*4090*/  IMAD.U32 R0, RZ, RZ, UR5 ;  /* 0x00000005ff007e24 */ /* 0x000fc8000f8e00ff */
[----:B------:R2:W4:Y:S02]  /*40a0*/  REDUX UR7, R0 ;  /* 0x00000000000773c4 */ /* 0x0005240000000000 */
[----:B------:R1:W-:Y:S01]  /*40b0*/  UTCATOMSWS.AND URZ, UR5 ;  /* 0x0000000500ff79e3 */ /* 0x0003e20008000000 */
[----:B--2---:R-:W-:Y:S01]  /*40c0*/  LOP3.LUT R0, RZ, UR4, RZ, 0x33, !PT ;  /* 0x00000004ff007c12 */ /* 0x004fe2000f8e33ff */
[----:B------:R-:W-:Y:S02]  /*40d0*/  VOTEU.ANY UR4, UPT, PT ;  /* 0x0000000000047886 */ /* 0x000fe400038e0100 */
[----:B------:R-:W-:Y:S02]  /*40e0*/  UFLO.U32 UR4, UR4 ;  /* 0x00000004000472bd */ /* 0x000fe400080e0000 */
[----:B------:R-:W2:Y:S04]  /*40f0*/  REDUX UR6, R0 ;  /* 0x00000000000673c4 */ /* 0x000ea80000000000 */
[----:B-1----:R-:W-:-:S02]  /*4100*/  ISETP.EQ.U32.AND P0, PT, R2, UR4, PT ;  /* 0x0000000402007c0c */ /* 0x002fc4000bf02070 */
[----:B----4-:R-:W-:-:S11]  /*4110*/  MOV R2, UR7 ;  /* 0x0000000700027c02 */ /* 0x010fd60008000f00 */
[----:B------:R1:W-:Y:S01]  /*4120*/  @P0 ATOMS.AND RZ, [UR8+0x14], R2 ;  /* 0x00001402ffff098c */ /* 0x0003e2000a800008 */
[----:B--2---:R-:W-:-:S05]  /*4130*/  IMAD.U32 R0, RZ, RZ, UR6 ;  /* 0x00000006ff007e24 */ /* 0x004fca000f8e00ff */
[----:B------:R1:W-:Y:S01]  /*4140*/  @P0 ATOMS.AND RZ, [UR8+0x18], R0 ;  /* 0x00001800ffff098c */ /* 0x0003e2000a800008 */
[----:B------:R-:W-:Y:S05]  /*4150*/  BRA `(.L_x_78) ;  /* 0x0000000000147947 */ /* 0x000fea0003800000 */
.L_x_77:
[----:B------:R-:W-:Y:S02]  /*4160*/  MOV R2, 0x4180 ;  /* 0x0000418000027802 */ /* 0x000fe40000000f00 */
[----:B---3-5:R-:W-:Y:S05]  /*4170*/  CALL.REL.NOINC `($__internal_0_$__cuda_sm10x_tcgen05_guardrail_trap_col_being_dealloced_not_returned_by_alloc) ;  /* 0x0000005000507944 */ /* 0x028fea0003c00000 */
[----:B------:R-:W-:Y:S05]  /*4180*/  BRA `(.L_x_78) ;  /* 0x0000000000087947 */ /* 0x000fea0003800000 */
.L_x_76:
[----:B------:R-:W-:Y:S02]  /*4190*/  MOV R2, 0x41b0 ;  /* 0x000041b000027802 */ /* 0x000fe40000000f00 */
[----:B---3-5:R-:W-:Y:S05]  /*41a0*/  CALL.REL.NOINC `($__internal_2_$__cuda_sm10x_tcgen05_guardrail_trap_unallocated_columns_being_dealloced) ;  /* 0x00000050005c7944 */ /* 0x028fea0003c00000 */
.L_x_78:
[----:B------:R-:W-:Y:S01]  /*41b0*/  NOP ;  /* 0x0000000000007918 */ /* 0x000fe20000000000 */
[----:B------:R-:W-:Y:S05]  /*41c0*/  EXIT ;  /* 0x000000000000794d */ /* 0x000fea0003800000 */
.L_x_60:
[----:B------:R-:W-:-:S09]  /*41d0*/  UISETP.NE.OR UP0, UPT, UR17, 0x3, !UP3 ;  /* 0x000000031100788c */ /* 0x000fd2000df05670 */
[----:B------:R-:W-:Y:S05]  /*41e0*/  BRA.U UP0, `(.L_x_79) ;  /* 0x00000011005c7547 */ /* 0x000fea000b800000 */
[----:B------:R-:W1:Y:S01]  /*41f0*/  S2UR UR10, SR_CgaCtaId ;  /* 0x00000000000a79c3 */ /* 0x000e620000008800 */
[----:B------:R-:W2:Y:S01]  /*4200*/  LDCU UR31, c[0x0][0x370] ;  /* 0x00006e00ff1f77ac */ /* 0x000ea20008000800 */
[----:B------:R-:W-:Y:S02]  /*4210*/  HFMA2 R13, -RZ, RZ, 0, 0 ;  /* 0x00000000ff0d7431 */ /* 0x000fe400000001ff */
[----:B------:R-:W-:Y:S01]  /*4220*/  IMAD.MOV.U32 R15, RZ, RZ, 0x1 ;  /* 0x00000001ff0f7424 */ /* 0x000fe200078e00ff */
[----:B------:R-:W-:Y:S01]  /*4230*/  MOV R7, 0x2000 ;  /* 0x0000200000077802 */ /* 0x000fe20000000f00 */
[----:B------:R-:W2:Y:S01]  /*4240*/  LDCU.128 UR44, c[0x0][0xb10] ;  /* 0x00016200ff2c77ac */ /* 0x000ea20008000c00 */
[----:B------:R-:W-:Y:S01]  /*4250*/  IMAD.MOV.U32 R14, RZ, RZ, RZ ;  /* 0x000000ffff0e7224 */ /* 0x000fe200078e00ff */
[----:B------:R-:W3:Y:S01]  /*4260*/  LDC.64 R16, c[0x0][0x348] ;  /* 0x0000d200ff107b82 */ /* 0x000ee20000000a00 */
[----:B------:R-:W4:Y:S01]  /*4270*/  LDCU UR30, c[0x0][0x374] ;  /* 0x00006e80ff1e77ac */ /* 0x000f220008000800 */
[----:B------:R-:W1:Y:S06]  /*4280*/  LDCU UR15, c[0x0][0xb0c] ;  /* 0x00016180ff0f77ac */ /* 0x000e6c0008000800 */
[----:B------:R-:W3:Y:S01]  /*4290*/  LDC.64 R2, c[0x0][0x888] ;  /* 0x00022200ff027b82 */ /* 0x000ee20000000a00 */
[----:B------:R-:W3:Y:S01]  /*42a0*/  LDCU UR49, c[0x0][0xb20] ;  /* 0x00016400ff3177ac */ /* 0x000ee20008000800 */
[----:B------:R-:W3:Y:S06]  /*42b0*/  LDCU UR4, c[0x0][0xb30] ;  /* 0x00016600ff0477ac */ /* 0x000eec0008000800 */
[----:B------:R-:W3:Y:S01]  /*42c0*/  LDC.64 R4, c[0x0][0x890] ;  /* 0x00022400ff047b82 */ /* 0x000ee20000000a00 */
[----:B------:R-:W-:Y:S01]  /*42d0*/  UMOV UR21, 0x400 ;  /* 0x0000040000157882 */ /* 0x000fe20000000000 */
[----:B--2---:R-:W-:-:S02]  /*42e0*/  UIMAD.WIDE.U32 UR6, UR31, UR44, URZ ;  /* 0x0000002c1f0672a5 */ /* 0x004fc4000f8e00ff */
[----:B----4-:R-:W-:Y:S02]  /*42f0*/  UIMAD.WIDE.U32 UR8, UR30, UR47, URZ ;  /* 0x0000002f1e0872a5 */ /* 0x010fe4000f8e00ff */
[----:B-1----:R-:W-:Y:S02]  /*4300*/  ULEA UR21, UR10, UR21, 0x18 ;  /* 0x000000150a157291 */ /* 0x002fe4000f8ec0ff */
[----:B------:R-:W-:Y:S02]  /*4310*/  UPLOP3.LUT UP3, UPT, UPT, UPT, UPT, 0x40, 0x4 ;  /* 0x000000000004789c */ /* 0x000fe40003f6e870 */
[----:B------:R-:W-:Y:S02]  /*4320*/  UIADD3 UR37, UPT, UPT, UR21, 0x98, URZ ;  /* 0x0000009815257890 */ /* 0x000fe4000fffe0ff */
[----:B------:R-:W-:Y:S02]  /*4330*/  UIADD3 UR33, UPT, UPT, UR21, 0x80, URZ ;  /* 0x0000008015217890 */ /* 0x000fe4000fffe0ff */
[----:B------:R-:W-:-:S02]  /*4340*/  UIADD3 UR25, UPT, UPT, UR21, 0x88, URZ ;  /* 0x0000008815197890 */ /* 0x000fc4000fffe0ff */
[----:B------:R-:W-:Y:S01]  /*4350*/  UIADD3 UR17, UPT, UPT, UR21, 0x90, URZ ;  /* 0x0000009015117890 */ /* 0x000fe2000fffe0ff */
[----:B------:R-:W-:Y:S01]  /*4360*/  UMOV UR6, UR7 ;  /* 0x0000000700067c82 */ /* 0x000fe20008000000 */
[----:B------:R-:W-:Y:S01]  /*4370*/  UMOV UR41, UR9 ;  /* 0x0000000900297c82 */ /* 0x000fe20008000000 */
[----:B------:R-:W-:Y:S02]  /*4380*/  UISETP.GE.AND UP0, UPT, UR42, 0x1, UPT ;  /* 0x000000012a00788c */ /* 0x000fe4000bf06270 */
[----:B------:R-:W-:Y:S01]  /*4390*/  UISETP.NE.AND UP4, UPT, UR42, 0x1, UPT ;  /* 0x000000012a00788c */ /* 0x000fe2000bf85270 */
[----:B------:R-:W1:Y:S01]  /*43a0*/  LDCU.64 UR22, c[0x0][0xb28] ;  /* 0x00016500ff1677ac */ /* 0x000e620008000a00 */
[----:B------:R-:W-:Y:S02]  /*43b0*/  UISETP.NE.AND UP6, UPT, UR15, 0x1, UPT ;  /* 0x000000010f00788c */ /* 0x000fe4000bfc5270 */
[----:B------:R-:W-:Y:S02]  /*43c0*/  UISETP.NE.AND UP5, UPT, UR46, 0x1, UPT ;  /* 0x000000012e00788c */ /* 0x000fe4000bfa5270 */
[----:B------:R-:W-:-:S02]  /*43d0*/  UPRMT UR37, UR10, 0x654, UR37 ;  /* 0x000006540a257896 */ /* 0x000fc40008000025 */
[----:B------:R-:W-:Y:S02]  /*43e0*/  USHF.R.U32.HI UR43, URZ, UR45, UR6 ;  /* 0x0000002dff2b7299 */ /* 0x000fe40008011606 */
[----:B------:R-:W-:Y:S02]  /*43f0*/  UPRMT UR40, UR10, 0x654, UR33 ;  /* 0x000006540a287896 */ /* 0x000fe40008000021 */
[----:B------:R-:W-:Y:S02]  /*4400*/  UPRMT UR39, UR10, 0x654, UR25 ;  /* 0x000006540a277896 */ /* 0x000fe40008000019 */
[----:B------:R-:W-:Y:S02]  /*4410*/  UPRMT UR38, UR10, 0x654, UR17 ;  /* 0x000006540a267896 */ /* 0x000fe40008000011 */
[----:B---3--:R-:W-:Y:S02]  /*4420*/  USHF.R.U32.HI UR41, URZ, UR49, UR41 ;  /* 0x00000031ff297299 */ /* 0x008fe40008011629 */
[----:B------:R-:W-:-:S11]  /*4430*/  UISETP.NE.AND UP2, UPT, UR4, 0x1, UPT ;  /* 0x000000010400788c */ /* 0x000fd6000bf45270 */
.L_x_90:
[C---:B------:R-:W-:Y:S02]  /*4440*/  LEA R12, R14.reuse, UR21, 0x3 ;  /* 0x000000150e0c7c11 */ /* 0x040fe4000f8e18ff */
[----:B------:R-:W-:Y:S02]  /*4450*/  SHF.L.U32 R0, R13, 0x1f, RZ ;  /* 0x0000001f0d007819 */ /* 0x000fe400000006ff */
[----:B------:R-:W-:Y:S02]  /*4460*/  LEA R8, R14, UR21, 0x4 ;  /* 0x000000150e087c11 */ /* 0x000fe4000f8e20ff */
[----:B--2---:R-:W2:Y:S02]  /*4470*/  SYNCS.PHASECHK.TRANS64.TRYWAIT P0, [R12+URZ+0xd0], R0 ;  /* 0x0000d0000c0075a7 */ /* 0x004ea400080011ff */
[----:B--2---:R-:W-:Y:S05]  /*4480*/  @!P0 BRA `(.L_x_80) ;  /* 0x00000048003c8947 */ /* 0x004fea0003800000 */
.L_x_178:
[----:B------:R-:W3:Y:S01]  /*4490*/  LDS.128 R8, [R8+0x160] ;  /* 0x0001600008087984 */ /* 0x000ee20000000c00 */
[----:B------:R-:W-:Y:S01]  /*44a0*/  UISETP.GE.AND UP0, UPT, UR42, 0x1, UPT ;  /* 0x000000012a00788c */ /* 0x000fe2000bf06270 */
[----:B------:R-:W-:Y:S01]  /*44b0*/  @!PT LDS RZ, [RZ] ;  /* 0x00000000fffff984 */ /* 0x000fe20000000800 */
[----:B------:R-:W-:Y:S01]  /*44c0*/  @!PT LDS RZ, [RZ] ;  /* 0x00000000fffff984 */ /* 0x000fe20000000800 */
[----:B------:R-:W-:Y:S01]  /*44d0*/  @!PT LDS RZ, [RZ] ;  /* 0x00000000fffff984 */ /* 0x000fe20000000800 */
[----:B------:R-:W-:Y:S01]  /*44e0*/  @!PT LDS RZ, [RZ] ;  /* 0x00000000fffff984 */ /* 0x000fe20000000800 */
[----:B------:R4:W-:Y:S06]  /*44f0*/  MEMBAR.ALL.CTA ;  /* 0x0000000000007992 */ /* 0x0009ec0000008000 */
[----:B----4-:R-:W4:Y:S01]  /*4500*/  FENCE.VIEW.ASYNC.S ;  /* 0x00000000000073c6 */ /* 0x010f220000000000 */
[----:B---3--:R-:W-:Y:S11]  /*4510*/  LOP3.LUT P0, RZ, R10, 0x1, RZ, 0xc0, !PT ;  /* 0x000000010aff7812 */ /* 0x008ff6000780c0ff */
[----:B------:R-:W-:Y:S02]  /*4520*/  @!UPT UIADD3 URZ, UPT, UPT, URZ, URZ, URZ ;  /* 0x000000fffffff290 */ /* 0x000fe4000fffe0ff */
[----:B----4-:R-:W-:Y:S01]  /*4530*/  VOTEU.ANY UP1, P0 ;  /* 0x0000000000ff7886 */ /* 0x010fe20000020100 */
[----:B------:R-:W-:Y:S11]  /*4540*/  PLOP3.LUT P0, PT, PT, PT, UP1, 0x80, 0x8 ;  /* 0x000000000008781c */ /* 0x000ff60003f0f018 */
[----:B------:R-:W-:Y:S02]  /*4550*/  @!UPT UIADD3 URZ, UPT, UPT, URZ, URZ, URZ ;  /* 0x000000fffffff290 */ /* 0x000fe4000fffe0ff */
[----:B--2---:R-:W-:Y:S02]  /*4560*/  @P0 SHF.R.U32.HI R0, RZ, 0x10, R9 ;  /* 0x00000010ff000819 */ /* 0x004fe40000011609 */
[----:B------:R-:W-:Y:S02]  /*4570*/  @P0 MOV R6, R8 ;  /* 0x0000000800060202 */ /* 0x000fe40000000f00 */
[----:B------:R-:W-:Y:S01]  /*4580*/  @P0 R2UR UR4, R0 ;  /* 0x00000000000402ca */ /* 0x000fe200000e0000 */
[----:B------:R-:W-:Y:S01]  /*4590*/  VIADD R0, R12, 0xe0 ;  /* 0x000000e00c007836 */ /* 0x000fe20000000000 */
[----:B------:R-:W-:Y:S02]  /*45a0*/  @P0 LOP3.LUT R8, R9, 0xffff, RZ, 0xc0, !PT ;  /* 0x0000ffff09080812 */ /* 0x000fe400078ec0ff */
[----:B------:R-:W-:Y:S02]  /*45b0*/  @P0 R2UR UR6, R6 ;  /* 0x00000000060602ca */ /* 0x000fe400000e0000 */
[----:B------:R-:W-:Y:S02]  /*45c0*/  PRMT R0, RZ, 0x654, R0 ;  /* 0x00000654ff007816 */ /* 0x000fe40000000000 */
[----:B------:R-:W-:Y:S02]  /*45d0*/  @P0 R2UR UR5, R8 ;  /* 0x00000000080502ca */ /* 0x000fe400000e0000 */
[----:B------:R2:W-:Y:S03]  /*45e0*/  SYNCS.ARRIVE.TRANS64.RED.A1T0 RZ, [R0+URZ], RZ ;  /* 0x000000ff00ff79a7 */ /* 0x0005e600081004ff */
[----:B------:R-:W-:Y:S04]  /*45f0*/  @UP1 UMOV UR29, UR4 ;  /* 0x00000004001d1c82 */ /* 0x000fe80008000000 */
[----:B------:R-:W-:Y:S04]  /*4600*/  @UP1 UMOV UR14, UR6 ;  /* 0x00000006000e1c82 */ /* 0x000fe80008000000 */
[----:B------:R-:W-:Y:S01]  /*4610*/  @UP1 UMOV UR13, UR5 ;  /* 0x00000005000d1c82 */ /* 0x000fe20008000000 */
[----:B------:R-:W-:Y:S05]  /*4620*/  BRA.U !UP0, `(.L_x_81) ;  /* 0x0000000108a47547 */ /* 0x000fea000b800000 */
[----:B------:R-:W-:Y:S02]  /*4630*/  UIMAD.WIDE.U32 UR18, UR13, UR47, URZ ;  /* 0x0000002f0d1272a5 */ /* 0x000fe4000f8e00ff */
[----:B------:R-:W-:Y:S02]  /*4640*/  UIMAD.WIDE.U32 UR26, UR14, UR44, URZ ;  /* 0x0000002c0e1a72a5 */ /* 0x000fe4000f8e00ff */
[----:B------:R-:W-:Y:S02]  /*4650*/  USEL UR4, UR30, UR41, !UP5 ;  /* 0x000000291e047287 */ /* 0x000fe4000e800000 */
[----:B------:R-:W-:Y:S02]  /*4660*/  USEL UR7, UR31, UR43, !UP6 ;  /* 0x0000002b1f077287 */ /* 0x000fe4000f000000 */
[----:B-1----:R-:W-:Y:S02]  /*4670*/  UIMAD.WIDE.U32 UR8, UR4, UR22, URZ ;  /* 0x00000016040872a5 */ /* 0x002fe4000f8e00ff */
[----:B------:R-:W-:Y:S01]  /*4680*/  UIMAD.WIDE.U32 UR10, UR7, UR22, URZ ;  /* 0x00000016070a72a5 */ /* 0x000fe2000f8e00ff */
[----:B------:R-:W-:Y:S02]  /*4690*/  UMOV UR5, UR19 ;  /* 0x0000001300057c82 */ /* 0x000fe40008000000 */
[----:B------:R-:W-:Y:S03]  /*46a0*/  USHF.R.U32.HI UR6, URZ, UR49, UR5 ;  /* 0x00000031ff067299 */ /* 0x000fe60008011605 */
[----:B------:R-:W-:Y:S01]  /*46b0*/  UMOV UR5, UR27 ;  /* 0x0000001b00057c82 */ /* 0x000fe20008000000 */
[----:B------:R-:W-:Y:S02]  /*46c0*/  USEL UR6, UR13, UR6, !UP5 ;  /* 0x000000060d067287 */ /* 0x000fe4000e800000 */
[----:B------:R-:W-:Y:S03]  /*46d0*/  USHF.R.U32.HI UR12, URZ, UR45, UR5 ;  /* 0x0000002dff0c7299 */ /* 0x000fe60008011605 */
[----:B------:R-:W-:Y:S02]  /*46e0*/  UMOV UR5, UR9 ;  /* 0x0000000900057c82 */ /* 0x000fe40008000000 */
[----:B------:R-:W-:Y:S03]  /*46f0*/  @UP4 USHF.R.U32.HI UR4, URZ, UR23, UR5 ;  /* 0x00000017ff044299 */ /* 0x000fe60008011605 */
[----:B------:R-:W-:Y:S01]  /*4700*/  UMOV UR5, UR11 ;  /* 0x0000000b00057c82 */ /* 0x000fe20008000000 */
[----:B------:R-:W-:Y:S02]  /*4710*/  UIMAD UR4, UR42, UR4, URZ ;  /* 0x000000042a0472a4 */ /* 0x000fe4000f8e02ff */
[----:B------:R-:W-:Y:S02]  /*4720*/  @UP4 USHF.R.U32.HI UR7, URZ, UR23, UR5 ;  /* 0x00000017ff074299 */ /* 0x000fe40008011605 */
[----:B------:R-:W-:Y:S02]  /*4730*/  UIMAD.WIDE.U32 UR10, UR6, UR22, URZ ;  /* 0x00000016060a72a5 */ /* 0x000fe4000f8e00ff */
[----:B------:R-:W-:Y:S02]  /*4740*/  USEL UR5, UR14, UR12, !UP6 ;  /* 0x0000000c0e057287 */ /* 0x000fe4000f000000 */
[----:B------:R-:W-:Y:S02]  /*4750*/  UIMAD UR8, UR42, UR7, URZ ;  /* 0x000000072a0872a4 */ /* 0x000fe4000f8e02ff */
[----:B------:R-:W-:Y:S03]  /*4760*/  UISETP.GE.AND UP0, UPT, UR6, UR4, UPT ;  /* 0x000000040600728c */ /* 0x000fe6000bf06270 */
[----:B------:R-:W-:Y:S01]  /*4770*/  UMOV UR4, UR11 ;  /* 0x0000000b00047c82 */ /* 0x000fe20008000000 */
[----:B------:R-:W-:Y:S02]  /*4780*/  UISETP.GE.OR UP0, UPT, UR5, UR8, UP0 ;  /* 0x000000080500728c */ /* 0x000fe40008706670 */
[----:B------:R-:W-:Y:S02]  /*4790*/  USHF.R.U32.HI UR4, URZ, UR23, UR4 ;  /* 0x00000017ff047299 */ /* 0x000fe40008011604 */
[----:B------:R-:W-:Y:S02]  /*47a0*/  UIMAD.WIDE.U32 UR8, UR5, UR22, URZ ;  /* 0x00000016050872a5 */ /* 0x000fe4000f8e00ff */
[----:B------:R-:W-:Y:S04]  /*47b0*/  USEL UR10, UR6, UR4, !UP4 ;  /* 0x00000004060a7287 */ /* 0x000fe8000e000000 */
[----:B------:R-:W-:Y:S01]  /*47c0*/  UIADD3 UR11, UPT, UPT, -UR10, URZ, URZ ;  /* 0x000000ff0a0b7290 */ /* 0x000fe2000fffe1ff */
[----:B------:R-:W-:Y:S02]  /*47d0*/  @!UP0 UMOV UR4, UR9 ;  /* 0x0000000900048c82 */ /* 0x000fe40008000000 */
[----:B------:R-:W-:Y:S02]  /*47e0*/  @!UP0 USHF.R.U32.HI UR4, URZ, UR23, UR4 ;  /* 0x00000017ff048299 */ /* 0x000fe40008011604 */
[----:B------:R-:W-:Y:S02]  /*47f0*/  UIMAD UR8, UR42, UR11, UR6 ;  /* 0x0000000b2a0872a4 */ /* 0x000fe4000f8e0206 */
[----:B------:R-:W-:Y:S04]  /*4800*/  @!UP0 USEL UR4, UR5, UR4, !UP4 ;  /* 0x0000000405048287 */ /* 0x000fe8000e000000 */
[----:B------:R-:W-:Y:S02]  /*4810*/  @!UP0 UIMAD UR8, UR7, UR8, UR4 ;  /* 0x00000008070882a4 */ /* 0x000fe4000f8e0204 */
[----:B------:R-:W-:Y:S02]  /*4820*/  @!UP0 UIADD3 UR9, UPT, UPT, UR10, -UR4, URZ ;  /* 0x800000040a098290 */ /* 0x000fe4000fffe0ff */
[----:B------:R-:W-:Y:S02]  /*4830*/  UIADD3 UR4, UPT, UPT, -UR5, URZ, URZ ;  /* 0x000000ff05047290 */ /* 0x000fe4000fffe1ff */
[----:B------:R-:W-:Y:S02]  /*4840*/  UIADD3 UR7, UPT, UPT, -UR6, URZ, URZ ;  /* 0x000000ff06077290 */ /* 0x000fe4000fffe1ff */
[----:B------:R-:W-:Y:S02]  /*4850*/  @!UP0 UIMAD UR6, UR9, UR42, UR5 ;  /* 0x0000002a090682a4 */ /* 0x000fe4000f8e0205 */
[----:B------:R-:W-:Y:S02]  /*4860*/  UIMAD UR14, UR15, UR4, UR14 ;  /* 0x000000040f0e72a4 */ /* 0x000fe4000f8e020e */
[----:B------:R-:W-:Y:S01]  /*4870*/  UIMAD UR13, UR46, UR7, UR13 ;  /* 0x000000072e0d72a4 */ /* 0x000fe2000f8e020d */
[----:B------:R-:W-:Y:S02]  /*4880*/  @!UP0 UMOV UR5, UR8 ;  /* 0x0000000800058c82 */ /* 0x000fe40008000000 */
[----:B------:R-:W-:Y:S02]  /*4890*/  UIMAD UR14, UR5, UR15, UR14 ;  /* 0x0000000f050e72a4 */ /* 0x000fe4000f8e020e */
[----:B------:R-:W-:Y:S11]  /*48a0*/  UIMAD UR13, UR6, UR46, UR13 ;  /* 0x0000002e060d72a4 */ /* 0x000ff6000f8e020d */
[----:B------:R-:W-:Y:S01]  /*48b0*/  @!UPT UIADD3 URZ, UPT, UPT, URZ, URZ, URZ ;  /* 0x000000fffffff290 */ /* 0x000fe2000fffe0ff */
.L_x_81:
[----:B------:R-:W3:Y:S01]  /*48c0*/  @!UP2 LDCU.128 UR8, c[0x0][0xb10] ;  /* 0x00016200ff08a7ac */ /* 0x000ee20008000c00 */
[C---:B------:R-:W-:Y:S02]  /*48d0*/  ISETP.NE.U32.AND P1, PT, R4.reuse, RZ, PT ;  /* 0x000000ff0400720c */ /* 0x040fe40003f25070 */
[----:B------:R-:W-:Y:S02]  /*48e0*/  ISETP.NE.U32.AND P0, PT, R4, RZ, PT ;  /* 0x000000ff0400720c */ /* 0x000fe40003f05070 */
[C---:B------:R-:W-:Y:S02]  /*48f0*/  ISETP.NE.AND.EX P1, PT, R5.reuse, RZ, PT, P1 ;  /* 0x000000ff0500720c */ /* 0x040fe40003f25310 */
[----:B------:R-:W-:Y:S01]  /*4900*/  ISETP.NE.AND.EX P0, PT, R5, RZ, PT, P0 ;  /* 0x000000ff0500720c */ /* 0x000fe20003f05300 */
[----:B------:R-:W4:Y:S01]  /*4910*/  @!UP2 LDCU UR5, c[0x0][0xb0c] ;  /* 0x00016180ff05a7ac */ /* 0x000f220008000800 */
[----:B------:R-:W-:Y:S01]  /*4920*/  SHF.L.U32 R9, R15, 0x1f, RZ ;  /* 0x0000001f0f097819 */ /* 0x000fe200000006ff */
[----:B------:R-:W-:Y:S02]  /*4930*/  USHF.L.U32 UR35, UR16, 0x6, URZ ;  /* 0x0000000610237899 */ /* 0x000fe400080006ff */
[----:B------:R-:W-:Y:S02]  /*4940*/  USHF.L.U32 UR34, UR20, 0x7, URZ ;  /* 0x0000000714227899 */ /* 0x000fe400080006ff */
[----:B---3--:R-:W-:Y:S07]  /*4950*/  UIMAD.WIDE.U32 UR6, UR14, UR8, URZ ;  /* 0x000000080e0672a5 */ /* 0x008fee000f8e00ff */
[----:B------:R-:W-:Y:S01]  /*4960*/  @!UP2 UMOV UR4, UR7 ;  /* 0x000000070004ac82 */ /* 0x000fe20008000000 */
[----:B----4-:R-:W-:Y:S02]  /*4970*/  @!UP2 UISETP.NE.AND UP0, UPT, UR5, 0x1, UPT ;  /* 0x000000010500a88c */ /* 0x010fe4000bf05270 */
[----:B------:R-:W-:Y:S02]  /*4980*/  @!UP2 USHF.R.U32.HI UR4, URZ, UR9, UR4 ;  /* 0x00000009ff04a299 */ /* 0x000fe40008011604 */
[----:B------:R-:W-:Y:S02]  /*4990*/  UIMAD.WIDE.U32 UR6, UR13, UR11, URZ ;  /* 0x0000000b0d0672a5 */ /* 0x000fe4000f8e00ff */
[----:B------:R-:W-:Y:S02]  /*49a0*/  @!UP2 USEL UR8, UR14, UR4, !UP0 ;  /* 0x000000040e08a287 */ /* 0x000fe4000c000000 */
[----:B------:R-:W-:Y:S03]  /*49b0*/  @!UP2 UISETP.NE.AND UP0, UPT, UR10, 0x1, UPT ;  /* 0x000000010a00a88c */ /* 0x000fe6000bf05270 */
[----:B------:R-:W-:Y:S02]  /*49c0*/  @!UP2 UMOV UR6, UR7 ;  /* 0x000000070006ac82 */ /* 0x000fe40008000000 */
[----:B------:R-:W3:Y:S02]  /*49d0*/  @!UP2 LDCU UR4, c[0x0][0xb20] ;  /* 0x00016400ff04a7ac */ /* 0x000ee40008000800 */
[----:B---3--:R-:W-:Y:S04]  /*49e0*/  @!UP2 USHF.R.U32.HI UR6, URZ, UR4, UR6 ;  /* 0x00000004ff06a299 */ /* 0x008fe80008011606 */
[----:B------:R-:W-:Y:S04]  /*49f0*/  @!UP2 USEL UR6, UR13, UR6, !UP0 ;  /* 0x000000060d06a287 */ /* 0x000fe8000c000000 */
[----:B------:R-:W-:Y:S02]  /*4a00*/  @!UP2 UIADD3 UR4, UPT, UPT, -UR8, UR6, URZ ;  /* 0x000000060804a290 */ /* 0x000fe4000fffe1ff */
[----:B------:R-:W-:Y:S02]  /*4a10*/  @!UP2 UIADD3 UR6, UPT, UPT, UR8, -UR6, URZ ;  /* 0x800000060806a290 */ /* 0x000fe4000fffe0ff */
[----:B------:R-:W-:Y:S02]  /*4a20*/  @!UP2 UIMAD UR14, UR4, UR5, UR14 ;  /* 0x00000005040ea2a4 */ /* 0x000fe4000f8e020e */
[----:B------:R-:W-:Y:S01]  /*4a30*/  @!UP2 UIMAD UR13, UR6, UR10, UR13 ;  /* 0x0000000a060da2a4 */ /* 0x000fe2000f8e020d */
[----:B------:R-:W-:Y:S11]  /*4a40*/  BRA.U UP3, `(.L_x_82) ;  /* 0x0000000103107547 */ /* 0x000ff6000b800000 */
[----:B------:R-:W-:Y:S04]  /*4a50*/  MOV R6, UR48 ;  /* 0x0000003000067c02 */ /* 0x000fe80008000f00 */
[----:B------:R-:W-:Y:S04]  /*4a60*/  SHF.L.U32 R6, R6, 0x1f, RZ ;  /* 0x0000001f06067819 */ /* 0x000fe800000006ff */
[----:B------:R-:W3:Y:S02]  /*4a70*/  SYNCS.PHASECHK.TRANS64.TRYWAIT P2, [UR21+0xc8], R6 ;  /* 0x0000c806ff0075a7 */ /* 0x000ee40008041115 */
[----:B---3--:R-:W-:Y:S05]  /*4a80*/  @!P2 BRA `(.L_x_83) ;  /* 0x0000004000d0a947 */ /* 0x008fea0003800000 */
.L_x_82:
[----:B------:R-:W-:Y:S05]  /*4a90*/  @!P1 BRA `(.L_x_84) ;  /* 0x0000000000309947 */ /* 0x000fea0003800000 */
[----:B------:R-:W-:Y:S01]  /*4aa0*/  ISETP.NE.U32.AND P1, PT, R2, RZ, PT ;  /* 0x000000ff0200720c */ /* 0x000fe20003f25070 */
[----:B------:R-:W3:Y:S01]  /*4ab0*/  LDCU.64 UR4, c[0x0][0x358] ;  /* 0x00006b00ff0477ac */ /* 0x000ee20008000a00 */
[----:B------:R-:W-:Y:S02]  /*4ac0*/  IMAD.MOV.U32 R52, RZ, RZ, 0x1 ;  /* 0x00000001ff347424 */ /* 0x000fe400078e00ff */
[----:B------:R-:W-:Y:S11]  /*4ad0*/  ISETP.NE.AND.EX P1, PT, R3, RZ, PT, P1 ;  /* 0x000000ff0300720c */ /* 0x000ff60003f25310 */
[----:B------:R-:W-:Y:S02]  /*4ae0*/  @!UPT UIADD3 URZ, UPT, UPT, URZ, URZ, URZ ;  /* 0x000000fffffff290 */ /* 0x000fe4000fffe0ff */
[----:B------:R-:W4:Y:S01]  /*4af0*/  @P1 LDC.64 R10, c[0x0][0x888] ;  /* 0x00022200ff0a1b82 */ /* 0x000f220000000a00 */
[----:B--2---:R-:W-:Y:S04]  /*4b00*/  @P1 IMAD R0, R4, UR36, RZ ;  /* 0x0000002404001c24 */ /* 0x004fe8000f8e02ff */
[----:B----4-:R-:W-:Y:S04]  /*4b10*/  @P1 IMAD.WIDE R10, R0, 0x4, R10 ;  /* 0x00000004000a1825 */ /* 0x010fe800078e020a */
[----:B------:R-:W-:Y:S01]  /*4b20*/  HFMA2 R0, -RZ, RZ, 0, 5.9604644775390625e-08 ;  /* 0x00000001ff007431 */ /* 0x000fe200000001ff */
[----:B---3-5:R3:W5:Y:S04]  /*4b30*/  @P1 LDG.E R27, desc[UR4][R10.64] ;  /* 0x000000040a1b1981 */ /* 0x028768000c1e1900 */
[----:B------:R-:W-:Y:S01]  /*4b40*/  @!P1 PRMT R52, R0, 0x7610, R52 ;  /* 0x0000761000349816 */ /* 0x000fe20000000034 */
[----:B---3--:R-:W4:Y:S06]  /*4b50*/  @!P1 LDC R27, c[0x0][0x880] ;  /* 0x00022000ff1b9b82 */ /* 0x008f2c0000000800 */
.L_x_84:
[----:B----45:R-:W-:Y:S01]  /*4b60*/  @!P0 FSETP.EQ.AND P1, PT, R27, RZ, PT ;  /* 0x000000ff1b00820b */ /* 0x030fe20003f22000 */
[----:B------:R-:W-:Y:S01]  /*4b70*/  @!UPT UIADD3 URZ, UPT, UPT, URZ, URZ, URZ ;  /* 0x000000fffffff290 */ /* 0x000fe2000fffe0ff */
[----:B------:R-:W-:Y:S11]  /*4b80*/  @!P0 BRA `(.L_x_85) ;  /* 0x0000000000188947 */ /* 0x000ff60003800000 */
[----:B------:R-:W-:Y:S02]  /*4b90*/  LOP3.LUT P0, RZ, R52, 0xff, RZ, 0xc0, !PT ;  /* 0x000000ff34ff7812 */ /* 0x000fe4000780c0ff */
[----:B------:R-:W-:Y:S04]  /*4ba0*/  ISETP.NE.U32.AND P1, PT, R2, RZ, PT ;  /* 0x000000ff0200720c */ /* 0x000fe80003f25070 */
[----:B------:R-:W-:Y:S04]  /*4bb0*/  ISETP.NE.AND.EX P1, PT, R3, RZ, PT, P1 ;  /* 0x000000ff0300720c */ /* 0x000fe80003f25310 */
[----:B------:R-:W-:Y:S03]  /*4bc0*/  PLOP3.LUT P1, PT, P1, PT, PT, 0x8, 0x80 ;  /* 0x000000000080781c */ /* 0x000fe60000f2e170 */
[----:B------:R-:W-:Y:S11]  /*4bd0*/  @P0 FSETP.EQ.AND P1, PT, R27, RZ, PT ;  /* 0x000000ff1b00020b */ /* 0x000ff60003f22000 */
[----:B------:R-:W-:Y:S02]  /*4be0*/  @!UPT UIADD3 URZ, UPT, UPT, URZ, URZ, URZ ;  /* 0x000000fffffff290 */ /* 0x000fe4000fffe0ff */
.L_x_85:
[----:B------:R-:W3:Y:S01]  /*4bf0*/  SYNCS.PHASECHK.TRANS64.TRYWAIT P2, [UR21+0xa0], R9 ;  /* 0x0000a009ff0075a7 */ /* 0x000ee20008041115 */
[----:B------:R-:W-:Y:S04]  /*4c00*/  ELECT P0, URZ, PT ;  /* 0x0000000000ff782f */ /* 0x000fe80003800000 */
[----:B------:R-:W-:Y:S11]  /*4c10*/  PLOP3.LUT P1, PT, P1, P0, PT, 0xf2, 0x2f ;  /* 0x00000000002f781c */ /* 0x000ff60000f21e72 */
[----:B------:R-:W-:Y:S02]  /*4c20*/  @!UPT UIADD3 URZ, UPT, UPT, URZ, URZ, URZ ;  /* 0x000000fffffff290 */ /* 0x000fe4000fffe0ff */
[----:B------:R-:W-:Y:S05]  /*4c30*/  @!P1 IADD3 R8, P0, PT, R16, 0x580, RZ ;  /* 0x0000058010089810 */ /* 0x000fea0007f1e0ff */
[----:B--2---:R-:W-:Y:S01]  /*4c40*/  @!P1 IMAD.X R6, RZ, RZ, R17, P0 ;  /* 0x000000ffff069224 */ /* 0x004fe200000e0611 */
[----:B---3--:R-:W-:Y:S07]  /*4c50*/  @!P2 BRA `(.L_x_86) ;  /* 0x000000400074a947 */ /* 0x008fee0003800000 */
.L_x_181:
[----:B------:R-:W-:Y:S01]  /*4c60*/  @!P1 R2UR UR5, R8 ;  /* 0x00000000080592ca */ /* 0x000fe200000e0000 */
[----:B------:R-:W-:Y:S01]  /*4c70*/  VOTEU.ALL UP0, P1 ;  /* 0x0000000000ff7886 */ /* 0x000fe20000800000 */
[----:B------:R-:W-:Y:S01]  /*4c80*/  @!P1 R2UR UR4, R6 ;  /* 0x00000000060492ca */ /* 0x000fe200000e0000 */
[----:B--2---:R-:W-:Y:S01]  /*4c90*/  @!P1 IMAD.MOV.U32 R0, RZ, RZ, 0x2000 ;  /* 0x00002000ff009424 */ /* 0x004fe200078e00ff */
[----:B------:R-:W-:Y:S01]  /*4ca0*/  UMOV UR6, 0x0 ;  /* 0x0000000000067882 */ /* 0x000fe20000000000 */
[----:B------:R-:W-:Y:S01]  /*4cb0*/  UMOV UR7, 0x10000000 ;  /* 0x1000000000077882 */ /* 0x000fe20000000000 */
[----:B------:R-:W-:Y:S01]  /*4cc0*/  @!UP0 UIADD3 UR32, UPT, UPT, UR21, 0x400, URZ ;  /* 0x0000040015208890 */ /* 0x000fe2000fffe0ff */
[----:B------:R-:W-:Y:S01]  /*4cd0*/  @!P1 IADD3 R8, P0, PT, R16, 0x580, RZ ;  /* 0x0000058010089810 */ /* 0x000fe20007f1e0ff */
[----:B------:R-:W-:Y:S04]  /*4ce0*/  VOTEU.ALL UP0, P1 ;  /* 0x0000000000ff7886 */ /* 0x000fe80000800000 */
[----:B------:R-:W-:Y:S02]  /*4cf0*/  @!P1 IMAD.X R6, RZ, RZ, R17, P0 ;  /* 0x000000ffff069224 */ /* 0x000fe400000e0611 */
[----:B------:R-:W-:Y:S02]  /*4d00*/  IMAD.U32 R10, RZ, RZ, UR5 ;  /* 0x00000005ff0a7e24 */ /* 0x000fe4000f8e00ff */
[----:B------:R-:W-:Y:S03]  /*4d10*/  IMAD.U32 R11, RZ, RZ, UR4 ;  /* 0x00000004ff0b7e24 */ /* 0x000fe6000f8e00ff */
[----:B------:R-:W-:Y:S02]  /*4d20*/  @!P1 R2UR UR4, R10 ;  /* 0x000000000a0492ca */ /* 0x000fe400000e0000 */
[----:B------:R-:W-:Y:S11]  /*4d30*/  @!P1 R2UR UR5, R11 ;  /* 0x000000000b0592ca */ /* 0x000ff600000e0000 */
[----:B------:R-:W-:Y:S02]  /*4d40*/  @!UPT UIADD3 URZ, UPT, UPT, URZ, URZ, URZ ;  /* 0x000000fffffff290 */ /* 0x000fe4000fffe0ff */
[----:B------:R2:W-:Y:S01]  /*4d50*/  @!UP0 UTMALDG.3D [UR32], [UR4], desc[UR6] ;  /* 0x00000620040085b4 */ /* 0x0005e20008011000 */
[----:B------:R2:W-:Y:S01]  /*4d60*/  @!P1 SYNCS.ARRIVE.TRANS64.RED.A0TR RZ, [UR21+0x80], R0 ;  /* 0x00008000ffff99a7 */ /* 0x0005e20008300415 */
[----:B------:R-:W-:Y:S01]  /*4d70*/  SYNCS.ARRIVE.TRANS64.RED.A1T0 RZ, [UR40], RZ ;  /* 0x000000ffffff79a7 */ /* 0x000fe20008100428 */
[----:B------:R-:W3:Y:S02]  /*4d80*/  SYNCS.PHASECHK.TRANS64.TRYWAIT P2, [UR21+0xa8], R9 ;  /* 0x0000a809ff0075a7 */ /* 0x000ee40008041115 */
[----:B--23--:R-:W-:Y:S05]  /*4d90*/  @!P2 BRA `(.L_x_87) ;  /* 0x00000040003ca947 */ /* 0x00cfea0003800000 */
.L_x_183:
        /* <DEDUP_REMOVED lines=8> */
[----:B------:R-:W-:Y:S01]  /*4e20*/  @!UP0 UIADD3 UR24, UPT, UPT, UR21, 0x2400, URZ ;  /* 0x0000240015188890 */ /* 0x000fe2000fffe0ff */
[----:B------:R-:W-:Y:S01]  /*4e30*/  VOTEU.ALL UP0, P1 ;  /* 0x0000000000ff7886 */ /* 0x000fe20000800000 */
[----:B------:R-:W-:Y:S01]  /*4e40*/  UMOV UR27, UR35 ;  /* 0x00000023001b7c82 */ /* 0x000fe20008000000 */
[----:B------:R-:W-:Y:S02]  /*4e50*/  UMOV UR28, UR36 ;  /* 0x00000024001c7c82 */ /* 0x000fe40008000000 */
[----:B------:R-:W-:Y:S02]  /*4e60*/  IMAD.U32 R10, RZ, RZ, UR5 ;  /* 0x00000005ff0a7e24 */ /* 0x000fe4000f8e00ff */
[----:B------:R-:W-:Y:S02]  /*4e70*/  IMAD.U32 R11, RZ, RZ, UR4 ;  /* 0x00000004ff0b7e24 */ /* 0x000fe4000f8e00ff */
[----:B------:R-:W-:Y:S01]  /*4e80*/  @!P1 IMAD.X R6, RZ, RZ, R17, P0 ;  /* 0x000000ffff069224 */ /* 0x000fe200000e0611 */
        /* <DEDUP_REMOVED lines=8> */
.L_x_185:
[----:B------:R-:W-:Y:S01]  /*4f10*/  @!P1 R2UR UR5, R8 ;  /* 0x00000000080592ca */ /* 0x000fe200000e0000 */
[----:B------:R-:W-:Y:S01]  /*4f20*/  VOTEU.ALL UP0, P1 ;  /* 0x0000000000ff7886 */ /* 0x000fe20000800000 */
[----:B------:R-:W-:Y:S01]  /*4f30*/  @!P1 R2UR UR4, R6 ;  /* 0x00000000060492ca */ /* 0x000fe200000e0000 */
[----:B--2---:R-:W-:Y:S01]  /*4f40*/  @!P1 IMAD.MOV.U32 R0, RZ, RZ, 0x2000 ;  /* 0x00002000ff009424 */ /* 0x004fe200078e00ff */
[----:B------:R-:W-:Y:S01]  /*4f50*/  UMOV UR6, 0x0 ;  /* 0x0000000000067882 */ /* 0x000fe20000000000 */
[----:B------:R-:W-:Y:S01]  /*4f60*/  UMOV UR7, 0x10000000 ;  /* 0x1000000000077882 */ /* 0x000fe20000000000 */
[----:B------:R-:W-:Y:S01]  /*4f70*/  @!UP0 UIADD3 UR18, UPT, UPT, UR34, 0x40, URZ ;  /* 0x0000004022128890 */ /* 0x000fe2000fffe0ff */
[----:B------:R-:W-:Y:S01]  /*4f80*/  VIADD R14, R14, 0x1 ;  /* 0x000000010e0e7836 */ /* 0x000fe20000000000 */
[----:B------:R-:W-:Y:S01]  /*4f90*/  @!UP0 UIADD3 UR16, UPT, UPT, UR21, 0x4400, URZ ;  /* 0x0000440015108890 */ /* 0x000fe2000fffe0ff */
[----:B------:R-:W-:Y:S01]  /*4fa0*/  VOTEU.ALL UP0, P1 ;  /* 0x0000000000ff7886 */ /* 0x000fe20000800000 */
[----:B------:R-:W-:Y:S01]  /*4fb0*/  UMOV UR19, UR35 ;  /* 0x0000002300137c82 */ /* 0x000fe20008000000 */
[----:B------:R-:W-:Y:S02]  /*4fc0*/  UMOV UR20, UR36 ;  /* 0x0000002400147c82 */ /* 0x000fe40008000000 */
        /* <DEDUP_REMOVED lines=10> */
.L_x_187:
[----:B------:R-:W-:Y:S01]  /*5070*/  @!P1 IADD3 R6, P0, PT, R16, 0x580, RZ ;  /* 0x0000058010069810 */ /* 0x000fe20007f1e0ff */
[----:B------:R-:W-:Y:S01]  /*5080*/  VOTEU.ALL UP0, P1 ;  /* 0x0000000000ff7886 */ /* 0x000fe20000800000 */
[----:B------:R-:W-:Y:S01]  /*5090*/  UMOV UR6, 0x0 ;  /* 0x0000000000067882 */ /* 0x000fe20000000000 */
[----:B------:R-:W-:Y:S01]  /*50a0*/  UMOV UR7, 0x10000000 ;  /* 0x1000000000077882 */ /* 0x000fe20000000000 */
[----:B------:R-:W-:Y:S01]  /*50b0*/  @!P1 R2UR UR5, R6 ;  /* 0x00000000060592ca */ /* 0x000fe200000e0000 */
[----:B--2---:R-:W-:Y:S01]  /*50c0*/  @!P1 IMAD.X R0, RZ, RZ, R17, P0 ;  /* 0x000000ffff009224 */ /* 0x004fe200000e0611 */
[----:B------:R-:W-:Y:S01]  /*50d0*/  @!UP0 UIADD3 UR10, UPT, UPT, UR34, 0x60, URZ ;  /* 0x00000060220a8890 */ /* 0x000fe2000fffe0ff */
[----:B------:R-:W-:Y:S01]  /*50e0*/  R2UR UR18, R54 ;  /* 0x00000000361272ca */ /* 0x000fe200000e0000 */
[----:B------:R-:W-:Y:S01]  /*50f0*/  @!UP0 UIADD3 UR8, UPT, UPT, UR21, 0x6400, URZ ;  /* 0x0000640015088890 */ /* 0x000fe2000fffe0ff */
[----:B------:R-:W-:Y:S01]  /*5100*/  R2UR UR16, R55 ;  /* 0x00000000371072ca */ /* 0x000fe200000e0000 */
[----:B------:R-:W-:Y:S01]  /*5110*/  @!UP0 UIADD3 UR9, UPT, UPT, UR21, 0x98, URZ ;  /* 0x0000009815098890 */ /* 0x000fe2000fffe0ff */
[----:B------:R-:W-:Y:S01]  /*5120*/  @!P1 R2UR UR4, R0 ;  /* 0x00000000000492ca */ /* 0x000fe200000e0000 */
[----:B------:R-:W-:Y:S01]  /*5130*/  VOTEU.ALL UP0, P1 ;  /* 0x0000000000ff7886 */ /* 0x000fe20000800000 */
[----:B------:R-:W-:Y:S01]  /*5140*/  UMOV UR11, UR35 ;  /* 0x00000023000b7c82 */ /* 0x000fe20008000000 */
[----:B------:R-:W-:Y:S01]  /*5150*/  UMOV UR12, UR36 ;  /* 0x00000024000c7c82 */ /* 0x000fe20008000000 */
[C---:B------:R-:W-:Y:S01]  /*5160*/  ISETP.NE.AND P0, PT, R14.reuse, 0x2, PT ;  /* 0x000000020e00780c */ /* 0x040fe20003f05270 */
[----:B------:R-:W-:Y:S01]  /*5170*/  UPLOP3.LUT UP3, UPT, UPT, UPT, UPT, 0x80, 0x8 ;  /* 0x000000000008789c */ /* 0x000fe20003f6f070 */
[----:B------:R-:W-:Y:S01]  /*5180*/  IMAD.U32 R8, RZ, RZ, UR5 ;  /* 0x00000005ff087e24 */ /* 0x000fe2000f8e00ff */
[----:B------:R-:W-:Y:S01]  /*5190*/  LOP3.LUT R15, R15, 0x1, RZ, 0x3c, !PT ;  /* 0x000000010f0f7812 */ /* 0x000fe200078e3cff */
[----:B------:R-:W-:Y:S01]  /*51a0*/  UMOV UR36, UR29 ;  /* 0x0000001d00247c82 */ /* 0x000fe20008000000 */
[----:B------:R-:W-:Y:S01]  /*51b0*/  SEL R0, RZ, 0x1, P0 ;  /* 0x00000001ff007807 */ /* 0x000fe20000000000 */
[----:B------:R-:W-:Y:S01]  /*51c0*/  UIADD3 UR20, UPT, UPT, UR13, UR18, URZ ;  /* 0x000000120d147290 */ /* 0x000fe2000fffe0ff */
[----:B------:R-:W-:Y:S01]  /*51d0*/  SEL R14, R14, RZ, P0 ;  /* 0x000000ff0e0e7207 */ /* 0x000fe20000000000 */
[----:B------:R-:W-:Y:S01]  /*51e0*/  UIADD3 UR16, UPT, UPT, UR14, UR16, URZ ;  /* 0x000000100e107290 */ /* 0x000fe2000fffe0ff */
[----:B------:R-:W-:Y:S01]  /*51f0*/  IMAD.U32 R9, RZ, RZ, UR4 ;  /* 0x00000004ff097e24 */ /* 0x000fe2000f8e00ff */
[----:B------:R-:W-:Y:S02]  /*5200*/  @!P1 R2UR UR4, R8 ;  /* 0x00000000080492ca */ /* 0x000fe400000e0000 */
[----:B------:R-:W-:Y:S02]  /*5210*/  LOP3.LUT R13, R13, R0, RZ, 0x3c, !PT ;  /* 0x000000000d0d7212 */ /* 0x000fe400078e3cff */
[----:B------:R-:W-:Y:S11]  /*5220*/  @!P1 R2UR UR5, R9 ;  /* 0x00000000090592ca */ /* 0x000ff600000e0000 */
[----:B------:R-:W-:Y:S02]  /*5230*/  @!UPT UIADD3 URZ, UPT, UPT, URZ, URZ, URZ ;  /* 0x000000fffffff290 */ /* 0x000fe4000fffe0ff */
[----:B------:R2:W-:Y:S01]  /*5240*/  @!UP0 UTMALDG.3D [UR8], [UR4], desc[UR6] ;  /* 0x00000608040085b4 */ /* 0x0005e20008011000 */
[----:B------:R2:W-:Y:S01]  /*5250*/  @!P1 SYNCS.ARRIVE.TRANS64.RED.A0TR RZ, [UR21+0x98], R7 ;  /* 0x00009807ffff99a7 */ /* 0x0005e20008300415 */
[----:B------:R-:W-:Y:S01]  /*5260*/  SYNCS.ARRIVE.TRANS64.RED.A1T0 RZ, [UR37], RZ ;  /* 0x000000ffffff79a7 */ /* 0x000fe20008100425 */
[----:B------:R-:W-:Y:S05]  /*5270*/  BRA.U UP1, `(.L_x_90) ;  /* 0xfffffff101707547 */ /* 0x000fea000b83ffff */
[----:B------:R-:W-:-:S04]  /*5280*/  SHF.L.U32 R2, R15, 0x1f, RZ ;  /* 0x0000001f0f027819 */ /* 0x000fc800000006ff */
[----:B------:R-:W3:Y:S02]  /*5290*/  SYNCS.PHASECHK.TRANS64.TRYWAIT P0, [UR21+0xa0], R2 ;  /* 0x0000a002ff0075a7 */ /* 0x000ee40008001115 */
[----:B---3--:R-:W-:Y:S05]  /*52a0*/  @!P0 BRA `(.L_x_91) ;  /* 0x0000003c00408947 */ /* 0x008fea0003800000 */
.L_x_189:
[----:B------:R-:W4:Y:S02]  /*52b0*/  SYNCS.PHASECHK.TRANS64.TRYWAIT P0, [UR21+0xa8], R2 ;  /* 0x0000a802ff0075a7 */ /* 0x000f240008001115 */
[----:B----4-:R-:W-:Y:S05]  /*52c0*/  @!P0 BRA `(.L_x_92) ;  /* 0x0000003c00508947 */ /* 0x010fea0003800000 */
.L_x_191:
[----:B------:R-:W4:Y:S02]  /*52d0*/  SYNCS.PHASECHK.TRANS64.TRYWAIT P0, [UR21+0xb0], R2 ;  /* 0x0000b002ff0075a7 */ /* 0x000f240008001115 */
[----:B----4-:R-:W-:Y:S05]  /*52e0*/  @!P0 BRA `(.L_x_93) ;  /* 0x0000003c00608947 */ /* 0x010fea0003800000 */
.L_x_193:
[----:B---3--:R-:W-:-:S07]  /*52f0*/  MOV R0, UR21 ;  /* 0x0000001500007c02 */ /* 0x008fce0008000f00 */
.L_x_94:
[----:B---3--:R-:W-:-:S04]  /*5300*/  SHF.L.U32 R2, R15, 0x1f, RZ ;  /* 0x0000001f0f027819 */ /* 0x008fc800000006ff */
[----:B------:R3:W4:Y:S03]  /*5310*/  SYNCS.PHASECHK.TRANS64.TRYWAIT P0, [R0+URZ+0xb8], R2 ;  /* 0x0000b802000075a7 */ /* 0x00072600080011ff */
[----:B----4-:R-:W-:Y:S05]  /*5320*/  @!P0 NANOSLEEP.SYNCS 0x989680 ;  /* 0x009896800000895d */ /* 0x010fea0003900000 */
[----:B------:R-:W4:Y:S02]  /*5330*/  @!P0 SYNCS.PHASECHK.TRANS64 P0, [R0+URZ+0xb8], R2 ;  /* 0x0000b802000085a7 */ /* 0x000f2400080010ff */
[----:B-12-4-:R-:W-:Y:S05]  /*5340*/  @P0 EXIT ;  /* 0x000000000000094d */ /* 0x016fea0003800000 */
[----:B------:R-:W-:Y:S05]  /*5350*/  BRA `(.L_x_94) ;  /* 0xfffffffc00e87947 */ /* 0x000fea000383ffff */
.L_x_79:
[----:B------:R-:W-:-:S06]  /*5360*/  UISETP.GE.AND UP0, UPT, UR17, 0x4, UPT ;  /* 0x000000041100788c */ /* 0x000fcc000bf06270 */
[----:B------:R-:W-:-:S13]  /*5370*/  PLOP3.LUT P0, PT, PT, PT, UP0, 0x80, 0x8 ;  /* 0x000000000008781c */ /* 0x000fda0003f0f008 */
[----:B------:R-:W-:Y:S05]  /*5380*/  @!P0 EXIT ;  /* 0x000000000000894d */ /* 0x000fea0003800000 */
[----:B------:R-:W1:Y:S08]  /*5390*/  S2UR UR4, SR_CgaCtaId ;  /* 0x00000000000479c3 */ /* 0x000e700000008800 */
[----:B------:R-:W-:Y:S01]  /*53a0*/  BAR.SYNC.DEFER_BLOCKING 0x6, 0xa0 ;  /* 0x0182800000007b1d */ /* 0x000fe20000010000 */
[C---:B------:R-:W-:Y:S01]  /*53b0*/  IMAD.SHL.U32 R4, R65.reuse, 0x20, RZ ;  /* 0x0000002041047824 */ /* 0x040fe200078e00ff */
[C---:B------:R-:W-:Y:S01]  /*53c0*/  R2P PR, R65.reuse, 0x6 ;  /* 0x0000000641007804 */ /* 0x040fe20000000000 */
[C---:B------:R-:W-:Y:S01]  /*53d0*/  IMAD.SHL.U32 R2, R65.reuse, 0x4, RZ ;  /* 0x0000000441027824 */ /* 0x040fe200078e00ff */
[----:B------:R-:W-:Y:S01]  /*53e0*/  CS2R R60, SRZ ;  /* 0x00000000003c7805 */ /* 0x000fe2000001ff00 */
[----:B------:R-:W-:Y:S01]  /*53f0*/  IMAD.U32 R23, R65, 0x10000, RZ ;  /* 0x0001000041177824 */ /* 0x000fe200078e00ff */
[----:B------:R-:W-:-:S02]  /*5400*/  UMOV UR44, 0x400 ;  /* 0x00000400002c7882 */ /* 0x000fc40000000000 */
[----:B------:R-:W2:Y:S01]  /*5410*/  LDC.64 R50, c[0x0][0x8b0] ;  /* 0x00022c00ff327b82 */ /* 0x000ea20000000a00 */
[C---:B------:R-:W-:Y:S01]  /*5420*/  LOP3.LUT R3, R4.reuse, 0xe0, RZ, 0xc0, !PT ;  /* 0x000000e004037812 */ /* 0x040fe200078ec0ff */
[----:B------:R-:W-:Y:S01]  /*5430*/  IMAD.SHL.U32 R26, R65, 0x10, RZ ;  /* 0x00000010411a7824 */ /* 0x000fe200078e00ff */
[----:B------:R-:W-:Y:S01]  /*5440*/  LOP3.LUT R4, R4, 0x100, RZ, 0xc0, !PT ;  /* 0x0000010004047812 */ /* 0x000fe200078ec0ff */
[----:B------:R-:W-:Y:S01]  /*5450*/  IMAD.MOV.U32 R64, RZ, RZ, 0x10 ;  /* 0x00000010ff407424 */ /* 0x000fe200078e00ff */
[----:B------:R-:W-:Y:S01]  /*5460*/  LOP3.LUT R2, R3, 0x1c, R2, 0xf8, !PT ;  /* 0x0000001c03027812 */ /* 0x000fe200078ef802 */
[----:B------:R-:W-:Y:S01]  /*5470*/  IMAD.MOV.U32 R63, RZ, RZ, 0x20 ;  /* 0x00000020ff3f7424 */ /* 0x000fe200078e00ff */
[----:B------:R-:W-:Y:S01]  /*5480*/  SHF.R.U32.HI R3, RZ, 0x2, R65 ;  /* 0x00000002ff037819 */ /* 0x000fe20000011641 */
[----:B------:R-:W3:Y:S01]  /*5490*/  LDC.64 R48, c[0x0][0x8a8] ;  /* 0x00022a00ff307b82 */ /* 0x000ee20000000a00 */
[----:B------:R-:W-:Y:S01]  /*54a0*/  LOP3.LUT R23, R23, 0x600000, RZ, 0xc0, !PT ;  /* 0x0060000017177812 */ /* 0x000fe200078ec0ff */
[----:B------:R-:W-:Y:S01]  /*54b0*/  IMAD.MOV.U32 R62, RZ, RZ, 0x1 ;  /* 0x00000001ff3e7424 */ /* 0x000fe200078e00ff */
[----:B------:R-:W-:Y:S01]  /*54c0*/  LOP3.LUT R26, R4, 0x600, R26, 0xf8, !PT ;  /* 0x00000600041a7812 */ /* 0x000fe200078ef81a */
[----:B------:R-:W-:Y:S01]  /*54d0*/  IMAD.MOV.U32 R22, RZ, RZ, RZ ;  /* 0x000000ffff167224 */ /* 0x000fe200078e00ff */
[----:B------:R-:W-:Y:S01]  /*54e0*/  LOP3.LUT R2, R2, 0x4, R3, 0x78, !PT ;  /* 0x0000000402027812 */ /* 0x000fe200078e7803 */
[----:B------:R-:W-:Y:S01]  /*54f0*/  IMAD.MOV.U32 R59, RZ, RZ, RZ ;  /* 0x000000ffff3b7224 */ /* 0x000fe200078e00ff */
[----:B------:R-:W-:Y:S01]  /*5500*/  LOP3.LUT R65, R65, 0x60, RZ, 0xc0, !PT ;  /* 0x0000006041417812 */ /* 0x000fe200078ec0ff */
[----:B-1----:R-:W-:Y:S01]  /*5510*/  ULEA UR44, UR4, UR44, 0x18 ;  /* 0x0000002c042c7291 */ /* 0x002fe2000f8ec0ff */
[----:B------:R-:W-:Y:S01]  /*5520*/  LOP3.LUT R26, R26, R2, RZ, 0xfc, !PT ;  /* 0x000000021a1a7212 */ /* 0x000fe200078efcff */
[----:B------:R-:W1:Y:S01]  /*5530*/  LDCU UR59, c[0x0][0x370] ;  /* 0x00006e00ff3b77ac */ /* 0x000e620008000800 */
[----:B------:R-:W-:-:S02]  /*5540*/  SEL R64, R64, 0xfffffff0, !P2 ;  /* 0xfffffff040407807 */ /* 0x000fc40005000000 */
[----:B------:R-:W-:Y:S01]  /*5550*/  SEL R63, R63, 0xffffffe0, !P1 ;  /* 0xffffffe03f3f7807 */ /* 0x000fe20004800000 */
[----:B------:R-:W-:Y:S01]  /*5560*/  UIADD3 UR4, UPT, UPT, UR44, 0x400, URZ ;  /* 0x000004002c047890 */ /* 0x000fe2000fffe0ff */
[----:B------:R-:W4:Y:S02]  /*5570*/  LDCU UR43, c[0x0][0xb0c] ;  /* 0x00016180ff2b77ac */ /* 0x000f240008000800 */
[----:B------:R-:W1:Y:S03]  /*5580*/  LDS R0, [UR44+0x180] ;  /* 0x0001802cff007984 */ /* 0x000e660008000800 */
[----:B------:R-:W-:Y:S01]  /*5590*/  IMAD.U32 R57, RZ, RZ, UR4 ;  /* 0x00000004ff397e24 */ /* 0x000fe2000f8e00ff */
[----:B------:R-:W1:Y:S01]  /*55a0*/  LDCU UR39, c[0x0][0xb30] ;  /* 0x00016600ff2777ac */ /* 0x000e620008000800 */
[----:B------:R-:W1:Y:S01]  /*55b0*/  LDCU.64 UR56, c[0x0][0x888] ;  /* 0x00011100ff3877ac */ /* 0x000e620008000a00 */
[----:B------:R-:W1:Y:S01]  /*55c0*/  LDCU.64 UR40, c[0x0][0xb28] ;  /* 0x00016500ff2877ac */ /* 0x000e620008000a00 */
[----:B------:R-:W1:Y:S01]  /*55d0*/  LDCU.64 UR62, c[0x0][0x890] ;  /* 0x00011200ff3e77ac */ /* 0x000e620008000a00 */
[----:B------:R-:W1:Y:S01]  /*55e0*/  LDCU.128 UR52, c[0x0][0xb10] ;  /* 0x00016200ff3477ac */ /* 0x000e620008000c00 */
[----:B------:R-:W1:Y:S01]  /*55f0*/  LDCU UR58, c[0x0][0x374] ;  /* 0x00006e80ff3a77ac */ /* 0x000e620008000800 */
[----:B------:R-:W-:Y:S01]  /*5600*/  UMOV UR47, URZ ;  /* 0x000000ff002f7c82 */ /* 0x000fe20008000000 */
[----:B------:R-:W-:Y:S01]  /*5610*/  UMOV UR46, URZ ;  /* 0x000000ff002e7c82 */ /* 0x000fe20008000000 */
[----:B-1234-:R-:W-:-:S07]  /*5620*/  IMAD.IADD R23, R0, 0x1, R23 ;  /* 0x0000000100177824 */ /* 0x01efce00078e0217 */
.L_x_138:
[C---:B------:R-:W-:Y:S02]  /*5630*/  LEA R3, R59.reuse, UR44, 0x3 ;  /* 0x0000002c3b037c11 */ /* 0x040fe4000f8e18ff */
[----:B------:R-:W-:Y:S02]  /*5640*/  SHF.L.U32 R0, R60, 0x1f, RZ ;  /* 0x0000001f3c007819 */ /* 0x000fe400000006ff */
[----:B-1----:R-:W-:Y:S02]  /*5650*/  LEA R4, R59, UR44, 0x4 ;  /* 0x0000002c3b047c11 */ /* 0x002fe4000f8e20ff */
[----:B------:R-:W1:Y:S02]  /*5660*/  SYNCS.PHASECHK.TRANS64.TRYWAIT P0, [R3+URZ+0xd0], R0 ;  /* 0x0000d000030075a7 */ /* 0x000e6400080011ff */
[----:B-1----:R-:W-:Y:S05]  /*5670*/  @!P0 BRA `(.L_x_95) ;  /* 0x0000003800948947 */ /* 0x002fea0003800000 */
.L_x_194:
        /* <DEDUP_REMOVED lines=8> */
[----:B--2---:R-:W-:Y:S11]  /*5700*/  LOP3.LUT P0, RZ, R6, 0x1, RZ, 0xc0, !PT ;  /* 0x0000000106ff7812 */ /* 0x004ff6000780c0ff */
[----:B------:R-:W-:Y:S02]  /*5710*/  @!UPT UIADD3 URZ, UPT, UPT, URZ, URZ, URZ ;  /* 0x000000fffffff290 */ /* 0x000fe4000fffe0ff */
[----:B---3--:R-:W-:Y:S01]  /*5720*/  VOTEU.ANY UP1, P0 ;  /* 0x0000000000ff7886 */ /* 0x008fe20000020100 */
[----:B------:R-:W-:Y:S01]  /*5730*/  PLOP3.LUT P0, PT, PT, PT, UP1, 0x80, 0x8 ;  /* 0x000000000008781c */ /* 0x000fe20003f0f018 */
[----:B------:R-:W-:Y:S11]  /*5740*/  UP2UR UR61, UPR, URZ, 0x2 ;  /* 0x00000002ff3d7883 */ /* 0x000ff60008000000 */
[----:B------:R-:W-:Y:S01]  /*5750*/  @!UPT UIADD3 URZ, UPT, UPT, URZ, URZ, URZ ;  /* 0x000000fffffff290 */ /* 0x000fe2000fffe0ff */
[----:B-1----:R-:W-:Y:S02]  /*5760*/  @P0 SHF.R.U32.HI R0, RZ, 0x10, R5 ;  /* 0x00000010ff000819 */ /* 0x002fe40000011605 */
        /* <DEDUP_REMOVED lines=12> */
[----:B------:R-:W2:Y:S01]  /*5830*/  LDCU UR12, c[0x0][0xb20] ;  /* 0x00016400ff0c77ac */ /* 0x000ea20008000800 */
[----:B------:R-:W-:Y:S02]  /*5840*/  UIMAD.WIDE.U32 UR4, UR58, UR55, URZ ;  /* 0x000000373a0472a5 */ /* 0x000fe4000f8e00ff */
[----:B------:R-:W-:Y:S02]  /*5850*/  UIMAD.WIDE.U32 UR6, UR59, UR52, URZ ;  /* 0x000000343b0672a5 */ /* 0x000fe4000f8e00ff */
[----:B------:R-:W-:Y:S02]  /*5860*/  UISETP.NE.AND UP0, UPT, UR54, 0x1, UPT ;  /* 0x000000013600788c */ /* 0x000fe4000bf05270 */
[----:B------:R-:W-:Y:S02]  /*5870*/  UIMAD.WIDE.U32 UR8, UR37, UR55, URZ ;  /* 0x00000037250872a5 */ /* 0x000fe4000f8e00ff */
[----:B------:R-:W-:Y:S02]  /*5880*/  UIMAD.WIDE.U32 UR10, UR38, UR52, URZ ;  /* 0x00000034260a72a5 */ /* 0x000fe4000f8e00ff */
[----:B------:R-:W-:Y:S02]  /*5890*/  UISETP.NE.AND UP1, UPT, UR43, 0x1, UPT ;  /* 0x000000012b00788c */ /* 0x000fe4000bf25270 */
[----:B------:R-:W-:Y:S01]  /*58a0*/  UISETP.NE.AND UP2, UPT, UR42, 0x1, UPT ;  /* 0x000000012a00788c */ /* 0x000fe2000bf45270 */
[----:B------:R-:W-:Y:S02]  /*58b0*/  UMOV UR4, UR5 ;  /* 0x0000000500047c82 */ /* 0x000fe40008000000 */
[----:B--2---:R-:W-:Y:S03]  /*58c0*/  USHF.R.U32.HI UR5, URZ, UR12, UR4 ;  /* 0x0000000cff057299 */ /* 0x004fe60008011604 */
[----:B------:R-:W-:Y:S02]  /*58d0*/  UMOV UR4, UR7 ;  /* 0x0000000700047c82 */ /* 0x000fe40008000000 */
[----:B------:R-:W-:Y:S02]  /*58e0*/  USHF.R.U32.HI UR7, URZ, UR53, UR4 ;  /* 0x00000035ff077299 */ /* 0x000fe40008011604 */
[----:B------:R-:W-:Y:S02]  /*58f0*/  USEL UR4, UR58, UR5, !UP0 ;  /* 0x000000053a047287 */ /* 0x000fe4000c000000 */
[----:B------:R-:W-:Y:S01]  /*5900*/  USEL UR7, UR59, UR7, !UP1 ;  /* 0x000000073b077287 */ /* 0x000fe2000c800000 */
[----:B------:R-:W-:Y:S01]  /*5910*/  UMOV UR5, UR9 ;  /* 0x0000000900057c82 */ /* 0x000fe20008000000 */
[----:B------:R-:W-:Y:S02]  /*5920*/  UIMAD.WIDE.U32 UR8, UR4, UR40, URZ ;  /* 0x00000028040872a5 */ /* 0x000fe4000f8e00ff */
[----:B------:R-:W-:Y:S03]  /*5930*/  USHF.R.U32.HI UR6, URZ, UR12, UR5 ;  /* 0x0000000cff067299 */ /* 0x000fe60008011605 */
[----:B------:R-:W-:Y:S01]  /*5940*/  UMOV UR5, UR11 ;  /* 0x0000000b00057c82 */ /* 0x000fe20008000000 */
[----:B------:R-:W-:Y:S02]  /*5950*/  UIMAD.WIDE.U32 UR10, UR7, UR40, URZ ;  /* 0x00000028070a72a5 */ /* 0x000fe4000f8e00ff */
[----:B------:R-:W-:Y:S02]  /*5960*/  USHF.R.U32.HI UR12, URZ, UR53, UR5 ;  /* 0x00000035ff0c7299 */ /* 0x000fe40008011605 */
[----:B------:R-:W-:Y:S01]  /*5970*/  USEL UR6, UR37, UR6, !UP0 ;  /* 0x0000000625067287 */ /* 0x000fe2000c000000 */
[----:B------:R-:W-:Y:S02]  /*5980*/  UMOV UR5, UR9 ;  /* 0x0000000900057c82 */ /* 0x000fe40008000000 */
[----:B------:R-:W-:Y:S01]  /*5990*/  UMOV UR10, UR11 ;  /* 0x0000000b000a7c82 */ /* 0x000fe20008000000 */
[----:B------:R-:W-:Y:S02]  /*59a0*/  @UP2 USHF.R.U32.HI UR4, URZ, UR41, UR5 ;  /* 0x00000029ff042299 */ /* 0x000fe40008011605 */
[----:B------:R-:W-:Y:S02]  /*59b0*/  @UP2 USHF.R.U32.HI UR7, URZ, UR41, UR10 ;  /* 0x00000029ff072299 */ /* 0x000fe4000801160a */
[----:B------:R-:W-:Y:S02]  /*59c0*/  UIMAD UR4, UR42, UR4, URZ ;  /* 0x000000042a0472a4 */ /* 0x000fe4000f8e02ff */
        /* <DEDUP_REMOVED lines=8> */
[----:B------:R-:W-:Y:S02]  /*5a50*/  USEL UR11, UR6, UR4, !UP2 ;  /* 0x00000004060b7287 */ /* 0x000fe4000d000000 */
[----:B------:R-:W-:Y:S02]  /*5a60*/  UIADD3 UR8, UPT, UPT, -UR5, URZ, URZ ;  /* 0x000000ff05087290 */ /* 0x000fe4000fffe1ff */
[----:B------:R-:W-:Y:S01]  /*5a70*/  UIADD3 UR10, UPT, UPT, -UR11, URZ, URZ ;  /* 0x000000ff0b0a7290 */ /* 0x000fe2000fffe1ff */
[----:B------:R-:W-:Y:S01]  /*5a80*/  @!UP0 UMOV UR4, UR9 ;  /* 0x0000000900048c82 */ /* 0x000fe20008000000 */
[----:B------:R-:W-:Y:S02]  /*5a90*/  UIADD3 UR9, UPT, UPT, -UR6, URZ, URZ ;  /* 0x000000ff06097290 */ /* 0x000fe4000fffe1ff */
[----:B------:R-:W-:Y:S02]  /*5aa0*/  @!UP0 USHF.R.U32.HI UR4, URZ, UR41, UR4 ;  /* 0x00000029ff048299 */ /* 0x000fe40008011604 */
[----:B------:R-:W-:Y:S02]  /*5ab0*/  UIMAD UR10, UR42, UR10, UR6 ;  /* 0x0000000a2a0a72a4 */ /* 0x000fe4000f8e0206 */
[----:B------:R-:W-:Y:S04]  /*5ac0*/  @!UP0 USEL UR4, UR5, UR4, !UP2 ;  /* 0x0000000405048287 */ /* 0x000fe8000d000000 */
[----:B------:R-:W-:Y:S02]  /*5ad0*/  @!UP0 UIMAD UR10, UR7, UR10, UR4 ;  /* 0x0000000a070a82a4 */ /* 0x000fe4000f8e0204 */
[----:B------:R-:W-:Y:S02]  /*5ae0*/  @!UP0 UIADD3 UR11, UPT, UPT, UR11, -UR4, URZ ;  /* 0x800000040b0b8290 */ /* 0x000fe4000fffe0ff */
[----:B------:R-:W-:Y:S02]  /*5af0*/  UIMAD UR7, UR43, UR8, UR38 ;  /* 0x000000082b0772a4 */ /* 0x000fe4000f8e0226 */
[----:B------:R-:W-:Y:S02]  /*5b00*/  @!UP0 UIMAD UR6, UR11, UR42, UR5 ;  /* 0x0000002a0b0682a4 */ /* 0x000fe4000f8e0205 */
[----:B------:R-:W-:Y:S01]  /*5b10*/  UIMAD UR4, UR54, UR9, UR37 ;  /* 0x00000009360472a4 */ /* 0x000fe2000f8e0225 */
[----:B------:R-:W-:Y:S02]  /*5b20*/  @!UP0 UMOV UR5, UR10 ;  /* 0x0000000a00058c82 */ /* 0x000fe40008000000 */
[----:B------:R-:W-:Y:S02]  /*5b30*/  UIMAD UR38, UR5, UR43, UR7 ;  /* 0x0000002b052672a4 */ /* 0x000fe4000f8e0207 */
[----:B------:R-:W-:Y:S11]  /*5b40*/  UIMAD UR37, UR6, UR54, UR4 ;  /* 0x00000036062572a4 */ /* 0x000ff6000f8e0204 */
[----:B------:R-:W-:Y:S01]  /*5b50*/  @!UPT UIADD3 URZ, UPT, UPT, URZ, URZ, URZ ;  /* 0x000000fffffff290 */ /* 0x000fe2000fffe0ff */
.L_x_96:
[----:B------:R-:W-:Y:S01]  /*5b60*/  UISETP.NE.AND UP0, UPT, UR39, 0x1, UPT ;  /* 0x000000012700788c */ /* 0x000fe2000bf05270 */
[----:B------:R-:W-:Y:S01]  /*5b70*/  LOP3.LUT P0, RZ, R57, 0x3f0, RZ, 0xc0, !PT ;  /* 0x000003f039ff7812 */ /* 0x000fe2000780c0ff */
[----:B------:R-:W-:Y:S01]  /*5b80*/  USHF.L.U32 UR50, UR16, 0x6, URZ ;  /* 0x0000000610327899 */ /* 0x000fe200080006ff */
[----:B------:R-:W-:Y:S01]  /*5b90*/  BSSY.RECONVERGENT B6, `(.L_x_97) ;  /* 0x0000034000067945 */ /* 0x000fe20003800200 */
[----:B------:R-:W-:Y:S01]  /*5ba0*/  USHF.L.U32 UR49, UR20, 0x7, URZ ;  /* 0x0000000714317899 */ /* 0x000fe200080006ff */
[----:B------:R-:W-:Y:S06]  /*5bb0*/  IADD3 R59, PT, PT, R59, 0x1, RZ ;  /* 0x000000013b3b7810 */ /* 0x000fec0007ffe0ff */
[----:B------:R-:W2:Y:S01]  /*5bc0*/  @!UP0 LDCU.128 UR12, c[0x0][0xb10] ;  /* 0x00016200ff0c87ac */ /* 0x000ea20008000c00 */
[----:B------:R-:W3:Y:S01]  /*5bd0*/  @!UP0 LDCU UR5, c[0x0][0xb0c] ;  /* 0x00016180ff0587ac */ /* 0x000ee20008000800 */
[----:B------:R-:W4:Y:S01]  /*5be0*/  @!UP0 LDCU UR10, c[0x0][0xb20] ;  /* 0x00016400ff0a87ac */ /* 0x000f220008000800 */
[----:B--2---:R-:W-:Y:S02]  /*5bf0*/  UIMAD.WIDE.U32 UR8, UR38, UR12, URZ ;  /* 0x0000000c260872a5 */ /* 0x004fe4000f8e00ff */
[----:B------:R-:W-:Y:S02]  /*5c00*/  UIMAD.WIDE.U32 UR6, UR37, UR15, URZ ;  /* 0x0000000f250672a5 */ /* 0x000fe4000f8e00ff */
[----:B------:R-:W-:Y:S03]  /*5c10*/  @!UP0 UISETP.NE.AND UP1, UPT, UR14, 0x1, UPT ;  /* 0x000000010e00888c */ /* 0x000fe6000bf25270 */
[----:B------:R-:W-:Y:S01]  /*5c20*/  @!UP0 UMOV UR4, UR9 ;  /* 0x0000000900048c82 */ /* 0x000fe20008000000 */
[----:B---3--:R-:W-:Y:S02]  /*5c30*/  @!UP0 UISETP.NE.AND UP2, UPT, UR5, 0x1, UPT ;  /* 0x000000010500888c */ /* 0x008fe4000bf45270 */
[----:B------:R-:W-:Y:S01]  /*5c40*/  @!UP0 USHF.R.U32.HI UR4, URZ, UR13, UR4 ;  /* 0x0000000dff048299 */ /* 0x000fe20008011604 */
[----:B------:R-:W-:Y:S02]  /*5c50*/  @!UP0 UMOV UR6, UR7 ;  /* 0x0000000700068c82 */ /* 0x000fe40008000000 */
[----:B----4-:R-:W-:Y:S02]  /*5c60*/  @!UP0 USHF.R.U32.HI UR6, URZ, UR10, UR6 ;  /* 0x0000000aff068299 */ /* 0x010fe40008011606 */
[----:B------:R-:W-:Y:S02]  /*5c70*/  @!UP0 USEL UR7, UR38, UR4, !UP2 ;  /* 0x0000000426078287 */ /* 0x000fe4000d000000 */
[----:B------:R-:W-:Y:S04]  /*5c80*/  @!UP0 USEL UR6, UR37, UR6, !UP1 ;  /* 0x0000000625068287 */ /* 0x000fe8000c800000 */
[----:B------:R-:W-:Y:S02]  /*5c90*/  @!UP0 UIADD3 UR4, UPT, UPT, -UR7, UR6, URZ ;  /* 0x0000000607048290 */ /* 0x000fe4000fffe1ff */
[----:B------:R-:W-:Y:S02]  /*5ca0*/  @!UP0 UIADD3 UR6, UPT, UPT, UR7, -UR6, URZ ;  /* 0x8000000607068290 */ /* 0x000fe4000fffe0ff */
[----:B------:R-:W-:Y:S02]  /*5cb0*/  @!UP0 UIMAD UR38, UR4, UR5, UR38 ;  /* 0x00000005042682a4 */ /* 0x000fe4000f8e0226 */
[----:B------:R-:W-:Y:S01]  /*5cc0*/  @!UP0 UIMAD UR37, UR6, UR14, UR37 ;  /* 0x0000000e062582a4 */ /* 0x000fe2000f8e0225 */
[----:B------:R-:W-:Y:S11]  /*5cd0*/  @!P0 BRA `(.L_x_98) ;  /* 0x00000000007c8947 */ /* 0x000ff60003800000 */
[----:B------:R-:W2:Y:S01]  /*5ce0*/  LDCU.64 UR8, c[0x4][0x80] ;  /* 0x01001000ff0877ac */ /* 0x000ea20008000a00 */
[----:B------:R-:W-:Y:S01]  /*5cf0*/  MOV R2, 0x0 ;  /* 0x0000000000027802 */ /* 0x000fe20000000f00 */
[----:B------:R-:W-:Y:S02]  /*5d00*/  HFMA2 R12, -RZ, RZ, 0, 5.9604644775390625e-08 ;  /* 0x00000001ff0c7431 */ /* 0x000fe400000001ff */
[----:B------:R-:W-:Y:S01]  /*5d10*/  IMAD.MOV.U32 R8, RZ, RZ, 0x70 ;  /* 0x00000070ff087424 */ /* 0x000fe200078e00ff */
[----:B------:R3:W4:Y:S01]  /*5d20*/  LDC.64 R14, c[0x4][R2] ;  /* 0x01000000020e7b82 */ /* 0x0007220000000a00 */
[----:B------:R-:W1:Y:S01]  /*5d30*/  LDCU.64 UR6, c[0x4][0x88] ;  /* 0x01001100ff0677ac */ /* 0x000e620008000a00 */
[----:B------:R-:W-:Y:S01]  /*5d40*/  IMAD.MOV.U32 R13, RZ, RZ, RZ ;  /* 0x000000ffff0d7224 */ /* 0x000fe200078e00ff */
[----:B------:R-:W1:Y:S01]  /*5d50*/  LDCU.64 UR4, c[0x4][0x8] ;  /* 0x01000100ff0477ac */ /* 0x000e620008000a00 */
[----:B--2---:R-:W-:Y:S01]  /*5d60*/  MOV R5, UR9 ;  /* 0x0000000900057c02 */ /* 0x004fe20008000f00 */
[----:B------:R-:W-:Y:S01]  /*5d70*/  IMAD.U32 R4, RZ, RZ, UR8 ;  /* 0x00000008ff047e24 */ /* 0x000fe2000f8e00ff */
[----:B-1----:R-:W-:Y:S01]  /*5d80*/  MOV R7, UR7 ;  /* 0x0000000700077c02 */ /* 0x002fe20008000f00 */
[----:B------:R-:W-:Y:S01]  /*5d90*/  IMAD.U32 R6, RZ, RZ, UR6 ;  /* 0x00000006ff067e24 */ /* 0x000fe2000f8e00ff */
[----:B------:R-:W-:Y:S01]  /*5da0*/  MOV R11, UR5 ;  /* 0x00000005000b7c02 */ /* 0x000fe20008000f00 */
[----:B------:R-:W-:Y:S02]  /*5db0*/  IMAD.U32 R10, RZ, RZ, UR4 ;  /* 0x00000004ff0a7e24 */ /* 0x000fe4000f8e00ff */
[----:B------:R-:W-:Y:S07]  /*5dc0*/  LEPC R20, `(.L_x_99) ;  /* 0x000000001014794e */ /* 0x000fee0000000000 */
[----:B---345:R-:W-:Y:S05]  /*5dd0*/  CALL.ABS.NOINC R14 ;  /* 0x000000000e007343 */ /* 0x038fea0003c00000 */
.L_x_99:
[----:B------:R-:W1:Y:S01]  /*5de0*/  LDCU.64 UR8, c[0x4][0x80] ;  /* 0x01001000ff0877ac */ /* 0x000e620008000a00 */
[----:B------:R-:W2:Y:S01]  /*5df0*/  LDC.64 R2, c[0x4][R2] ;  /* 0x0100000002027b82 */ /* 0x000ea20000000a00 */
[----:B------:R-:W-:Y:S02]  /*5e00*/  HFMA2 R12, -RZ, RZ, 0, 5.9604644775390625e-08 ;  /* 0x00000001ff0c7431 */ /* 0x000fe400000001ff */
[----:B------:R-:W-:Y:S02]  /*5e10*/  IMAD.MOV.U32 R8, RZ, RZ, 0x70 ;  /* 0x00000070ff087424 */ /* 0x000fe400078e00ff */
[----:B------:R-:W-:Y:S01]  /*5e20*/  IMAD.MOV.U32 R13, RZ, RZ, RZ ;  /* 0x000000ffff0d7224 */ /* 0x000fe200078e00ff */
[----:B------:R-:W3:Y:S01]  /*5e30*/  LDCU.64 UR6, c[0x4][0x88] ;  /* 0x01001100ff0677ac */ /* 0x000ee20008000a00 */
[----:B------:R-:W4:Y:S01]  /*5e40*/  LDCU.64 UR4, c[0x4][0x8] ;  /* 0x01000100ff0477ac */ /* 0x000f220008000a00 */
[----:B-1----:R-:W-:Y:S02]  /*5e50*/  MOV R4, UR8 ;  /* 0x0000000800047c02 */ /* 0x002fe40008000f00 */
[----:B------:R-:W-:Y:S02]  /*5e60*/  MOV R5, UR9 ;  /* 0x0000000900057c02 */ /* 0x000fe40008000f00 */
[----:B---3--:R-:W-:Y:S01]  /*5e70*/  MOV R7, UR7 ;  /* 0x0000000700077c02 */ /* 0x008fe20008000f00 */
[----:B------:R-:W-:Y:S01]  /*5e80*/  IMAD.U32 R6, RZ, RZ, UR6 ;  /* 0x00000006ff067e24 */ /* 0x000fe2000f8e00ff */
[----:B----4-:R-:W-:Y:S01]  /*5e90*/  MOV R11, UR5 ;  /* 0x00000005000b7c02 */ /* 0x010fe20008000f00 */
[----:B------:R-:W-:Y:S02]  /*5ea0*/  IMAD.U32 R10, RZ, RZ, UR4 ;  /* 0x00000004ff0a7e24 */ /* 0x000fe4000f8e00ff */
[----:B------:R-:W-:Y:S07]  /*5eb0*/  LEPC R20, `(.L_x_98) ;  /* 0x000000001014794e */ /* 0x000fee0000000000 */
[----:B--2---:R-:W-:Y:S05]  /*5ec0*/  CALL.ABS.NOINC R2 ;  /* 0x0000000002007343 */ /* 0x004fea0003c00000 */
.L_x_98:
[----:B------:R-:W-:Y:S05]  /*5ed0*/  BSYNC.RECONVERGENT B6 ;  /* 0x0000000000067941 */ /* 0x000fea0003800200 */
.L_x_97:
[----:B------:R-:W-:Y:S01]  /*5ee0*/  R2UR UR4, R56 ;  /* 0x00000000380472ca */ /* 0x000fe200000e0000 */
[----:B------:R-:W-:Y:S01]  /*5ef0*/  UISETP.NE.U32.AND UP0, UPT, UR62, URZ, UPT ;  /* 0x000000ff3e00728c */ /* 0x000fe2000bf05070 */
[----:B------:R-:W-:Y:S02]  /*5f00*/  ISETP.NE.U32.AND P4, PT, R50, RZ, PT ;  /* 0x000000ff3200720c */ /* 0x000fe40003f85070 */
[----:B------:R-:W-:Y:S01]  /*5f10*/  ISETP.NE.U32.AND P2, PT, RZ, UR56, PT ;  /* 0x00000038ff007c0c */ /* 0x000fe2000bf45070 */
[----:B------:R-:W-:Y:S01]  /*5f20*/  UISETP.NE.AND.EX UP1, UPT, UR63, URZ, UPT, UP0 ;  /* 0x000000ff3f00728c */ /* 0x000fe2000bf25300 */
[----:B------:R-:W-:Y:S01]  /*5f30*/  ISETP.NE.AND.EX P4, PT, R51, RZ, PT, P4 ;  /* 0x000000ff3300720c */ /* 0x000fe20003f85340 */
[----:B------:R-:W-:Y:S01]  /*5f40*/  UPLOP3.LUT UP0, UPT, UPT, UPT, UPT, 0x40, 0x4 ;  /* 0x000000000004789c */ /* 0x000fe20003f0e870 */
[----:B------:R-:W-:Y:S05]  /*5f50*/  ISETP.NE.AND.EX P2, PT, RZ, UR57, PT, P2 ;  /* 0x00000039ff007c0c */ /* 0x000fea000bf45320 */
[----:B------:R-:W-:Y:S06]  /*5f60*/  UISETP.NE.AND UP2, UPT, UR4, URZ, UPT ;  /* 0x000000ff0400728c */ /* 0x000fec000bf45270 */
[----:B------:R-:W-:Y:S05]  /*5f70*/  PLOP3.LUT P1, PT, PT, PT, UP2, 0x80, 0x8 ;  /* 0x000000000008781c */ /* 0x000fea0003f2f028 */
[----:B------:R-:W-:Y:S06]  /*5f80*/  @UP2 UPLOP3.LUT UP0, UPT, UPT, UPT, UP1, 0x80, 0x8 ;  /* 0x000000000008289c */ /* 0x000fec0003f0f010 */
[----:B------:R-:W-:Y:S01]  /*5f90*/  PLOP3.LUT P0, PT, PT, PT, UP0, 0x80, 0x8 ;  /* 0x000000000008781c */ /* 0x000fe20003f0f008 */
[----:B------:R-:W-:Y:S01]  /*5fa0*/  @!UPT UIADD3 URZ, UPT, UPT, URZ, URZ, URZ ;  /* 0x000000fffffff290 */ /* 0x000fe2000fffe0ff */
[----:B------:R-:W-:Y:S11]  /*5fb0*/  BRA.U !UP1, `(.L_x_100) ;  /* 0x00000001093c7547 */ /* 0x000ff6000b800000 */
[----:B------:R-:W-:Y:S01]  /*5fc0*/  UISETP.NE.U32.AND UP0, UPT, UR56, URZ, UPT ;  /* 0x000000ff3800728c */ /* 0x000fe2000bf05070 */
[----:B-1----:R-:W-:Y:S01]  /*5fd0*/  HFMA2 R0, -RZ, RZ, 0, 5.9604644775390625e-08 ;  /* 0x00000001ff007431 */ /* 0x002fe200000001ff */
[----:B------:R-:W1:Y:S01]  /*5fe0*/  LDCU.64 UR8, c[0x0][0x358] ;  /* 0x00006b00ff0877ac */ /* 0x000e620008000a00 */
[----:B------:R-:W-:Y:S01]  /*5ff0*/  IMAD.MOV.U32 R52, RZ, RZ, 0x1 ;  /* 0x00000001ff347424 */ /* 0x000fe200078e00ff */
[----:B------:R-:W-:Y:S06]  /*6000*/  UISETP.NE.AND.EX UP0, UPT, UR57, URZ, UPT, UP0 ;  /* 0x000000ff3900728c */ /* 0x000fec000bf05300 */
[----:B------:R-:W-:Y:S05]  /*6010*/  PLOP3.LUT P3, PT, PT, PT, UP0, 0x80, 0x8 ;  /* 0x000000000008781c */ /* 0x000fea0003f6f008 */
[----:B------:R-:W2:Y:S01]  /*6020*/  @UP0 LDCU.64 UR4, c[0x0][0x888] ;  /* 0x00011100ff0407ac */ /* 0x000ea20008000a00 */
[----:B------:R-:W-:Y:S07]  /*6030*/  @UP0 UIMAD UR6, UR36, UR62, URZ ;  /* 0x0000003e240602a4 */ /* 0x000fee000f8e02ff */
[----:B------:R-:W-:Y:S01]  /*6040*/  @!P3 PRMT R52, R0, 0x7610, R52 ;  /* 0x000076100034b816 */ /* 0x000fe20000000034 */
[----:B--2---:R-:W-:Y:S06]  /*6050*/  @UP0 UIMAD.WIDE UR4, UR6, 0x4, UR4 ;  /* 0x00000004060408a5 */ /* 0x004fec000f8e0204 */
[----:B------:R-:W-:Y:S01]  /*6060*/  IMAD.U32 R2, RZ, RZ, UR4 ;  /* 0x00000004ff027e24 */ /* 0x000fe2000f8e00ff */
[----:B------:R-:W-:Y:S04]  /*6070*/  MOV R3, UR5 ;  /* 0x0000000500037c02 */ /* 0x000fe80008000f00 */
[----:B------:R-:W2:Y:S01]  /*6080*/  @!UP0 LDCU UR4, c[0x0][0x880] ;  /* 0x00011000ff0487ac */ /* 0x000ea20008000800 */
[----:B-1---5:R3:W5:Y:S02]  /*6090*/  @P3 LDG.E R27, desc[UR8][R2.64] ;  /* 0x00000008021b3981 */ /* 0x022764000c1e1900 */
[----:B--23--:R-:W-:Y:S02]  /*60a0*/  @!P3 IMAD.U32 R27, RZ, RZ, UR4 ;  /* 0x00000004ff1bbe24 */ /* 0x00cfe4000f8e00ff */
.L_x_100:
[----:B------:R-:W-:Y:S05]  /*60b0*/  @!P4 BRA `(.L_x_101) ;  /* 0x000000000024c947 */ /* 0x000fea0003800000 */
[----:B------:R-:W-:Y:S01]  /*60c0*/  ISETP.NE.U32.AND P3, PT, R48, RZ, PT ;  /* 0x000000ff3000720c */ /* 0x000fe20003f65070 */
[----:B------:R-:W2:Y:S03]  /*60d0*/  LDCU.64 UR4, c[0x0][0x358] ;  /* 0x00006b00ff0477ac */ /* 0x000ea60008000a00 */
[----:B------:R-:W-:Y:S11]  /*60e0*/  ISETP.NE.AND.EX P3, PT, R49, RZ, PT, P3 ;  /* 0x000000ff3100720c */ /* 0x000ff60003f65330 */
[----:B------:R-:W-:Y:S02]  /*60f0*/  @!UPT UIADD3 URZ, UPT, UPT, URZ, URZ, URZ ;  /* 0x000000fffffff290 */ /* 0x000fe4000fffe0ff */
[----:B------:R-:W3:Y:S01]  /*6100*/  @P3 LDC.64 R2, c[0x0][0x8a8] ;  /* 0x00022a00ff023b82 */ /* 0x000ee20000000a00 */
[----:B-1----:R-:W-:Y:S04]  /*6110*/  @P3 IMAD R0, R50, UR36, RZ ;  /* 0x0000002432003c24 */ /* 0x002fe8000f8e02ff */
[----:B---3--:R-:W-:Y:S05]  /*6120*/  @P3 IMAD.WIDE R2, R0, 0x4, R2 ;  /* 0x0000000400023825 */ /* 0x008fea00078e0202 */
[----:B--2--5:R2:W5:Y:S02]  /*6130*/  @P3 LDG.E R24, desc[UR4][R2.64] ;  /* 0x0000000402183981 */ /* 0x024564000c1e1900 */
[----:B--2---:R-:W3:Y:S02]  /*6140*/  @!P3 LDC R24, c[0x0][0x8a0] ;  /* 0x00022800ff18bb82 */ /* 0x004ee40000000800 */
.L_x_101:
[----:B-----5:R-:W-:Y:S01]  /*6150*/  FSETP.NEU.AND P3, PT, R27, RZ, PT ;  /* 0x000000ff1b00720b */ /* 0x020fe20003f6d000 */
[----:B------:R-:W-:Y:S01]  /*6160*/  IMAD.SHL.U32 R75, R26, 0x4, RZ ;  /* 0x000000041a4b7824 */ /* 0x000fe200078e00ff */
[----:B------:R-:W-:Y:S01]  /*6170*/  SEL R4, RZ, 0xffffffff, P2 ;  /* 0xffffffffff047807 */ /* 0x000fe20001000000 */
[----:B------:R-:W-:Y:S01]  /*6180*/  BSSY B1, `(.L_x_102) ;  /* 0x0000044000017945 */ /* 0x000fe20003800000 */
[----:B------:R-:W-:Y:S01]  /*6190*/  @P1 LOP3.LUT P2, RZ, R52, 0xff, RZ, 0xc0, !PT ;  /* 0x000000ff34ff1812 */ /* 0x000fe2000784c0ff */
[----:B------:R-:W-:Y:S01]  /*61a0*/  VIADD R69, R75, UR44 ;  /* 0x0000002c4b457c36 */ /* 0x000fe20008000000 */
[----:B-1----:R-:W-:Y:S01]  /*61b0*/  @P1 SEL R0, RZ, 0xffffffff, P3 ;  /* 0xffffffffff001807 */ /* 0x002fe20001800000 */
[----:B------:R-:W-:Y:S01]  /*61c0*/  IMAD.MOV.U32 R76, RZ, RZ, 0x1 ;  /* 0x00000001ff4c7424 */ /* 0x000fe200078e00ff */
[----:B------:R-:W-:Y:S01]  /*61d0*/  LOP3.LUT R62, R62, 0x1, RZ, 0x3c, !PT ;  /* 0x000000013e3e7812 */ /* 0x000fe200078e3cff */
[----:B------:R-:W-:Y:S01]  /*61e0*/  IMAD.MOV.U32 R74, RZ, RZ, RZ ;  /* 0x000000ffff4a7224 */ /* 0x000fe200078e00ff */
[----:B------:R-:W-:Y:S02]  /*61f0*/  @P0 SEL R0, R4, R0, !P2 ;  /* 0x0000000004000207 */ /* 0x000fe40005000000 */
[----:B------:R-:W-:Y:S02]  /*6200*/  CS2R R46, SRZ ;  /* 0x00000000002e7805 */ /* 0x000fe4000001ff00 */
[----:B------:R-:W-:Y:S02]  /*6210*/  LEA R71, R22, UR44, 0x3 ;  /* 0x0000002c16477c11 */ /* 0x000fe4000f8e18ff */
[----:B------:R-:W-:Y:S02]  /*6220*/  CS2R R44, SRZ ;  /* 0x00000000002c7805 */ /* 0x000fe4000001ff00 */
[----:B------:R-:W-:Y:S02]  /*6230*/  @P1 LOP3.LUT R0, R0, 0x1, RZ, 0xc0, !PT ;  /* 0x0000000100001812 */ /* 0x000fe400078ec0ff */
[----:B------:R-:W-:Y:S02]  /*6240*/  CS2R R42, SRZ ;  /* 0x00000000002a7805 */ /* 0x000fe4000001ff00 */
[----:B------:R-:W-:Y:S02]  /*6250*/  SHF.L.U32 R2, R61, 0x1f, RZ ;  /* 0x0000001f3d027819 */ /* 0x000fe400000006ff */
[----:B------:R-:W-:Y:S02]  /*6260*/  CS2R R40, SRZ ;  /* 0x0000000000287805 */ /* 0x000fe4000001ff00 */
[----:B------:R-:W-:Y:S02]  /*6270*/  ISETP.NE.U32.OR P6, PT, R0, 0x1, !P1 ;  /* 0x000000010000780c */ /* 0x000fe40004fc5470 */
[----:B------:R-:W-:Y:S02]  /*6280*/  CS2R R38, SRZ ;  /* 0x0000000000267805 */ /* 0x000fe4000001ff00 */
[----:B------:R-:W-:Y:S02]  /*6290*/  PLOP3.LUT P2, PT, PT, PT, UP1, 0x80, 0x8 ;  /* 0x000000000008781c */ /* 0x000fe40003f4f018 */
[----:B------:R-:W-:Y:S02]  /*62a0*/  CS2R R36, SRZ ;  /* 0x0000000000247805 */ /* 0x000fe4000001ff00 */
[----:B------:R-:W-:Y:S02]  /*62b0*/  LEA.HI R25, R22, R22, RZ, 0x1 ;  /* 0x0000001616197211 */ /* 0x000fe400078f08ff */
[----:B------:R-:W-:Y:S02]  /*62c0*/  CS2R R34, SRZ ;  /* 0x0000000000227805 */ /* 0x000fe4000001ff00 */
[----:B------:R-:W-:Y:S02]  /*62d0*/  LOP3.LUT P4, R58, R52, 0xff, RZ, 0xc0, !PT ;  /* 0x000000ff343a7812 */ /* 0x000fe4000788c0ff */
[----:B------:R-:W-:Y:S02]  /*62e0*/  CS2R R32, SRZ ;  /* 0x0000000000207805 */ /* 0x000fe4000001ff00 */
[----:B------:R-:W-:Y:S01]  /*62f0*/  SEL R3, RZ, 0xffffffff, P3 ;  /* 0xffffffffff037807 */ /* 0x000fe20001800000 */
[----:B------:R-:W-:Y:S01]  /*6300*/  VIADD R68, R69, 0x400 ;  /* 0x0000040045447836 */ /* 0x000fe20000000000 */
[----:B------:R-:W-:Y:S01]  /*6310*/  P2R R66, PR, RZ, 0x40 ;  /* 0x00000040ff427803 */ /* 0x000fe20000000000 */
[----:B------:R-:W-:Y:S01]  /*6320*/  IMAD.IADD R67, R63, 0x1, R69 ;  /* 0x000000013f437824 */ /* 0x000fe200078e0245 */
[----:B------:R-:W-:Y:S02]  /*6330*/  @P6 SHF.L.U32 R0, R62, 0x1f, RZ ;  /* 0x0000001f3e006819 */ /* 0x000fe400000006ff */
[----:B------:R-:W-:Y:S02]  /*6340*/  @P2 SEL R3, R4, R3, !P4 ;  /* 0x0000000304032207 */ /* 0x000fe40006000000 */
[----:B------:R1:W2:Y:S02]  /*6350*/  @P6 SYNCS.PHASECHK.TRANS64.TRYWAIT P1, [UR44+0x80], R0 ;  /* 0x00008000ff0065a7 */ /* 0x0002a4000802112c */
[----:B------:R-:W-:Y:S04]  /*6360*/  LOP3.LUT R3, R3, 0x1, RZ, 0xc0, !PT ;  /* 0x0000000103037812 */ /* 0x000fe800078ec0ff */
[----:B------:R-:W-:Y:S04]  /*6370*/  ISETP.NE.U32.AND P5, PT, R3, 0x1, PT ;  /* 0x000000010300780c */ /* 0x000fe80003fa5070 */
[----:B------:R-:W-:Y:S01]  /*6380*/  P2R R77, PR, RZ, 0x20 ;  /* 0x00000020ff4d7803 */ /* 0x000fe20000000000 */
[----:B------:R4:W3:Y:S01]  /*6390*/  SYNCS.PHASECHK.TRANS64.TRYWAIT P0, [R71+URZ+0xf0], R2 ;  /* 0x0000f002470075a7 */ /* 0x0008e200080011ff */
[C---:B-1----:R-:W-:Y:S01]  /*63a0*/  IMAD.SHL.U32 R0, R25.reuse, 0x40, RZ ;  /* 0x0000004019007824 */ /* 0x042fe200078e00ff */
[----:B------:R-:W-:Y:S04]  /*63b0*/  LOP3.LUT R25, R25, 0xffe, RZ, 0xc0, !PT ;  /* 0x00000ffe19197812 */ /* 0x000fe800078ec0ff */
[----:B------:R-:W-:Y:S01]  /*63c0*/  LOP3.LUT R0, R0, 0xffffff80, RZ, 0xc0, !PT ;  /* 0xffffff8000007812 */ /* 0x000fe200078ec0ff */
[----:B------:R-:W-:Y:S04]  /*63d0*/  IMAD.IADD R25, R22, 0x1, -R25 ;  /* 0x0000000116197824 */ /* 0x000fe800078e0a19 */
[----:B------:R-:W-:Y:S04]  /*63e0*/  IMAD.IADD R0, R23, 0x1, R0 ;  /* 0x0000000117007824 */ /* 0x000fe800078e0200 */
[----:B------:R-:W-:Y:S01]  /*63f0*/  IMAD R25, R25, 0x100000, R0 ;  /* 0x0010000019197824 */ /* 0x000fe200078e0200 */
[----:B--2---:R-:W-:Y:S01]  /*6400*/  @P6 SEL R76, RZ, 0x1, !P1 ;  /* 0x00000001ff4c6807 */ /* 0x004fe20004800000 */
[----:B----4-:R-:W-:Y:S06]  /*6410*/  @!P6 BRA `(.L_x_103) ;  /* 0x000000000068e947 */ /* 0x010fec0003800000 */
[----:B------:R-:W-:Y:S01]  /*6420*/  @P5 IMAD R5, R64, 0x4, R68 ;  /* 0x0000000440055824 */ /* 0x000fe200078e0244 */
[----:B------:R-:W-:Y:S01]  /*6430*/  ISETP.NE.AND P1, PT, R76, RZ, PT ;  /* 0x000000ff4c00720c */ /* 0x000fe20003f25270 */
[----:B------:R-:W-:Y:S01]  /*6440*/  @P5 IMAD R4, R64, 0x4, R69 ;  /* 0x0000000440045824 */ /* 0x000fe200078e0245 */
[----:B------:R-:W-:Y:S01]  /*6450*/  BSSY B0, `(.L_x_104) ;  /* 0x000000e000007945 */ /* 0x000fe20003800000 */
[----:B------:R-:W-:Y:S01]  /*6460*/  IMAD.MOV.U32 R46, RZ, RZ, RZ ;  /* 0x000000ffff2e7224 */ /* 0x000fe200078e00ff */
[----:B------:R-:W-:Y:S01]  /*6470*/  CS2R R42, SRZ ;  /* 0x00000000002a7805 */ /* 0x000fe2000001ff00 */
[----:B------:R-:W-:Y:S01]  /*6480*/  @P5 IMAD.IADD R5, R63, 0x1, R5 ;  /* 0x000000013f055824 */ /* 0x000fe200078e0205 */
[----:B------:R-:W-:Y:S02]  /*6490*/  CS2R R40, SRZ ;  /* 0x0000000000287805 */ /* 0x000fe4000001ff00 */
[----:B------:R-:W-:Y:S02]  /*64a0*/  CS2R R44, SRZ ;  /* 0x00000000002c7805 */ /* 0x000fe4000001ff00 */
[----:B------:R-:W-:Y:S02]  /*64b0*/  CS2R R34, SRZ ;  /* 0x0000000000227805 */ /* 0x000fe4000001ff00 */
[----:B------:R-:W-:Y:S02]  /*64c0*/  CS2R R32, SRZ ;  /* 0x0000000000207805 */ /* 0x000fe4000001ff00 */
[----:B------:R-:W-:Y:S02]  /*64d0*/  CS2R R38, SRZ ;  /* 0x0000000000267805 */ /* 0x000fe4000001ff00 */
[----:B------:R-:W-:Y:S01]  /*64e0*/  CS2R R36, SRZ ;  /* 0x0000000000247805 */ /* 0x000fe2000001ff00 */
[----:B------:R-:W-:Y:S06]  /*64f0*/  @P1 BRA `(.L_x_105) ;  /* 0x00000000000c1947 */ /* 0x000fec0003800000 */
[----:B------:R-:W-:Y:S04]  /*6500*/  SHF.L.U32 R3, R62, 0x1f, RZ ;  /* 0x0000001f3e037819 */ /* 0x000fe800000006ff */
[----:B------:R-:W1:Y:S02]  /*6510*/  SYNCS.PHASECHK.TRANS64.TRYWAIT P1, [UR44+0x80], R3 ;  /* 0x00008003ff0075a7 */ /* 0x000e64000802112c */
[----:B-1----:R-:W-:Y:S05]  /*6520*/  @!P1 BRA `(.L_x_106) ;  /* 0x0000002800fc9947 */ /* 0x002fea0003800000 */
.L_x_105:
[----:B------:R-:W-:Y:S05]  /*6530*/  BSYNC B0 ;  /* 0x0000000000007941 */ /* 0x000fea0003800000 */
.L_x_104:
[----:B------:R-:W-:Y:S01]  /*6540*/  ISETP.NE.AND P1, PT, R77, RZ, PT ;  /* 0x000000ff4d00720c */ /* 0x000fe20003f25270 */
[----:B------:R-:W-:Y:S11]  /*6550*/  HFMA2 R74, -RZ, RZ, 0, 5.9604644775390625e-08 ;  /* 0x00000001ff4a7431 */ /* 0x000ff600000001ff */
[----:B------:R-:W-:Y:S01]  /*6560*/  @!UPT UIADD3 URZ, UPT, UPT, URZ, URZ, URZ ;  /* 0x000000fffffff290 */ /* 0x000fe2000fffe0ff */
[----:B------:R-:W-:Y:S05]  /*6570*/  @P1 WARPSYNC.ALL ;  /* 0x0000000000001948 */ /* 0x000fea0003800000 */
[----:B------:R2:W4:Y:S04]  /*6580*/  @P1 LDSM.16.M88.4 R40, [R4+0x400] ;  /* 0x000400000428183b */ /* 0x0005280000000200 */
[----:B------:R2:W1:Y:S04]  /*6590*/  @P1 LDSM.16.M88.4 R44, [R5] ;  /* 0x00000000052c183b */ /* 0x0004680000000200 */
[----:B------:R2:W1:Y:S04]  /*65a0*/  @P1 LDSM.16.M88.4 R32, [R75+UR44+0x400] ;  /* 0x0004002c4b20183b */ /* 0x0004680008000200 */
[----:B------:R2:W1:Y:S02]  /*65b0*/  @P1 LDSM.16.M88.4 R36, [R67+0x400] ;  /* 0x000400004324183b */ /* 0x0004640000000200 */
.L_x_103:
[----:B------:R-:W-:Y:S05]  /*65c0*/  BSYNC B1 ;  /* 0x0000000000017941 */ /* 0x000fea0003800000 */
.L_x_102:
[----:B-1----:R-:W-:Y:S04]  /*65d0*/  SHF.R.U32.HI R0, RZ, 0x15, R25 ;  /* 0x00000015ff007819 */ /* 0x002fe80000011619 */
[----:B------:R-:W-:Y:S01]  /*65e0*/  LOP3.LUT P1, RZ, R0, 0x3, R53, 0x48, !PT ;  /* 0x0000000300ff7812 */ /* 0x000fe20007824835 */
[----:B------:R-:W-:Y:S01]  /*65f0*/  @!UPT UIADD3 URZ, UPT, UPT, URZ, URZ, URZ ;  /* 0x000000fffffff290 */ /* 0x000fe2000fffe0ff */
[----:B---3--:R-:W-:Y:S11]  /*6600*/  @P0 BRA `(.L_x_107) ;  /* 0x0000000000080947 */ /* 0x008ff60003800000 */
[----:B------:R-:W1:Y:S02]  /*6610*/  SYNCS.PHASECHK.TRANS64.TRYWAIT P0, [R71+URZ+0xf0], R2 ;  /* 0x0000f002470075a7 */ /* 0x000e6400080011ff */
[----:B-1----:R-:W-:Y:S05]  /*6620*/  @!P0 BRA `(.L_x_108) ;  /* 0x0000002800d48947 */ /* 0x002fea0003800000 */
.L_x_107:
[----:B------:R-:W-:Y:S05]  /*6630*/  @!P1 BRA `(.L_x_109) ;  /* 0x0000000000409947 */ /* 0x000fea0003800000 */
[----:B------:R-:W2:Y:S01]  /*6640*/  LDCU.64 UR8, c[0x4][0x70] ;  /* 0x01000e00ff0877ac */ /* 0x000ea20008000a00 */
[----:B------:R-:W-:Y:S01]  /*6650*/  MOV R3, 0x0 ;  /* 0x0000000000037802 */ /* 0x000fe20000000f00 */
[----:B------:R-:W-:Y:S02]  /*6660*/  HFMA2 R12, -RZ, RZ, 0, 5.9604644775390625e-08 ;  /* 0x00000001ff0c7431 */ /* 0x000fe400000001ff */
[----:B------:R-:W-:Y:S02]  /*6670*/  IMAD.MOV.U32 R8, RZ, RZ, 0x192 ;  /* 0x00000192ff087424 */ /* 0x000fe400078e00ff */
[----:B------:R-:W-:Y:S01]  /*6680*/  IMAD.MOV.U32 R13, RZ, RZ, RZ ;  /* 0x000000ffff0d7224 */ /* 0x000fe200078e00ff */
[----:B------:R-:W3:Y:S01]  /*6690*/  LDCU.64 UR6, c[0x4][0x78] ;  /* 0x01000f00ff0677ac */ /* 0x000ee20008000a00 */
[----:B-1----:R-:W1:Y:S01]  /*66a0*/  LDC.64 R2, c[0x4][R3] ;  /* 0x0100000003027b82 */ /* 0x002e620000000a00 */
[----:B------:R-:W5:Y:S01]  /*66b0*/  LDCU.64 UR4, c[0x4][0x10] ;  /* 0x01000200ff0477ac */ /* 0x000f620008000a00 */
[----:B--2---:R-:W-:Y:S01]  /*66c0*/  MOV R5, UR9 ;  /* 0x0000000900057c02 */ /* 0x004fe20008000f00 */
[----:B------:R-:W-:Y:S01]  /*66d0*/  IMAD.U32 R4, RZ, RZ, UR8 ;  /* 0x00000008ff047e24 */ /* 0x000fe2000f8e00ff */
[----:B---3--:R-:W-:Y:S01]  /*66e0*/  MOV R7, UR7 ;  /* 0x0000000700077c02 */ /* 0x008fe20008000f00 */
[----:B------:R-:W-:Y:S01]  /*66f0*/  IMAD.U32 R6, RZ, RZ, UR6 ;  /* 0x00000006ff067e24 */ /* 0x000fe2000f8e00ff */
[----:B-----5:R-:W-:Y:S01]  /*6700*/  MOV R11, UR5 ;  /* 0x00000005000b7c02 */ /* 0x020fe20008000f00 */
[----:B------:R-:W-:Y:S02]  /*6710*/  IMAD.U32 R10, RZ, RZ, UR4 ;  /* 0x00000004ff0a7e24 */ /* 0x000fe4000f8e00ff */
[----:B------:R-:W-:Y:S07]  /*6720*/  LEPC R20, `(.L_x_109) ;  /* 0x000000001014794e */ /* 0x000fee0000000000 */
[----:B-1--4-:R-:W-:Y:S05]  /*6730*/  CALL.ABS.NOINC R2 ;  /* 0x0000000002007343 */ /* 0x012fea0003c00000 */
.L_x_109:
[----:B------:R-:W-:Y:S05]  /*6740*/  WARPSYNC.ALL ;  /* 0x0000000000007948 */ /* 0x000fea0003800000 */
[----:B------:R-:W-:Y:S01]  /*6750*/  R2UR UR4, R25 ;  /* 0x00000000190472ca */ /* 0x000fe200000e0000 */
[----:B------:R-:W-:Y:S01]  /*6760*/  BSSY.RECONVERGENT B0, `(.L_x_110) ;  /* 0x000003c000007945 */ /* 0x000fe20003800200 */
[----:B------:R-:W-:Y:S02]  /*6770*/  SHF.L.U32 R73, R64, 0x2, RZ ;  /* 0x0000000240497819 */ /* 0x000fe400000006ff */
[----:B------:R-:W-:Y:S02]  /*6780*/  ISETP.NE.AND P0, PT, R65, RZ, PT ;  /* 0x000000ff4100720c */ /* 0x000fe40003f05270 */
[----:B------:R-:W-:Y:S04]  /*6790*/  IADD3 R68, PT, PT, R68, R73, RZ ;  /* 0x0000004944447210 */ /* 0x000fe80007ffe0ff */
[----:B------:R-:W-:Y:S03]  /*67a0*/  IADD3 R70, PT, PT, R63, R68, RZ ;  /* 0x000000443f467210 */ /* 0x000fe60007ffe0ff */
[----:B--2---:R-:W2:Y:S02]  /*67b0*/  LDTM.16dp128bit.x8 R4, tmem[UR4] ;  /* 0x00000004000479ee */ /* 0x004ea40008180000 */
[C---:B--2---:R-:W-:Y:S01]  /*67c0*/  FMUL R0, R24.reuse, R4 ;  /* 0x0000000418007220 */ /* 0x044fe20000400000 */
[C---:B-1----:R-:W-:Y:S01]  /*67d0*/  FMUL R2, R24.reuse, R5 ;  /* 0x0000000518027220 */ /* 0x042fe20000400000 */
[C---:B------:R-:W-:Y:S01]  /*67e0*/  FMUL R3, R24.reuse, R6 ;  /* 0x0000000618037220 */ /* 0x040fe20000400000 */
[C---:B------:R-:W-:Y:S01]  /*67f0*/  FMUL R7, R24.reuse, R7 ;  /* 0x0000000718077220 */ /* 0x040fe20000400000 */
[C---:B------:R-:W-:Y:S01]  /*6800*/  FFMA R28, R27.reuse, R32, R0 ;  /* 0x000000201b1c7223 */ /* 0x040fe20000000000 */
        /* <DEDUP_REMOVED lines=10> */
[----:B------:R1:W-:Y:S01]  /*68b0*/  STSM.16.M88.4 [R69+0x400], R28 ;  /* 0x0004001c45007844 */ /* 0x0003e20000000200 */
[C---:B------:R-:W-:Y:S01]  /*68c0*/  FMUL R9, R24.reuse, R13 ;  /* 0x0000000d18097220 */ /* 0x040fe20000400000 */
[C---:B------:R-:W-:Y:S01]  /*68d0*/  FFMA R6, R27.reuse, R38, R6 ;  /* 0x000000261b067223 */ /* 0x040fe20000000006 */
[C---:B------:R-:W-:Y:S01]  /*68e0*/  FMUL R10, R24.reuse, R14 ;  /* 0x0000000e180a7220 */ /* 0x040fe20000400000 */
[C---:B------:R-:W-:Y:S01]  /*68f0*/  FFMA R7, R27.reuse, R39, R11 ;  /* 0x000000271b077223 */ /* 0x040fe2000000000b */
[C---:B------:R-:W-:Y:S01]  /*6900*/  FMUL R15, R24.reuse, R15 ;  /* 0x0000000f180f7220 */ /* 0x040fe20000400000 */
[C---:B----4-:R-:W-:Y:S01]  /*6910*/  FFMA R8, R27.reuse, R40, R8 ;  /* 0x000000281b087223 */ /* 0x050fe20000000008 */
[C---:B------:R-:W-:Y:S01]  /*6920*/  FMUL R12, R24.reuse, R16 ;  /* 0x00000010180c7220 */ /* 0x040fe20000400000 */
[C---:B------:R-:W-:Y:S01]  /*6930*/  FFMA R9, R27.reuse, R41, R9 ;  /* 0x000000291b097223 */ /* 0x040fe20000000009 */
[----:B------:R1:W-:Y:S01]  /*6940*/  STSM.16.M88.4 [R67+0x400], R4 ;  /* 0x0004000443007844 */ /* 0x0003e20000000200 */
[C---:B------:R-:W-:Y:S01]  /*6950*/  FMUL R13, R24.reuse, R17 ;  /* 0x00000011180d7220 */ /* 0x040fe20000400000 */
[C---:B------:R-:W-:Y:S01]  /*6960*/  FFMA R10, R27.reuse, R42, R10 ;  /* 0x0000002a1b0a7223 */ /* 0x040fe2000000000a */
[C---:B------:R-:W-:Y:S01]  /*6970*/  FMUL R14, R24.reuse, R18 ;  /* 0x00000012180e7220 */ /* 0x040fe20000400000 */
[C---:B------:R-:W-:Y:S01]  /*6980*/  FFMA R11, R27.reuse, R43, R15 ;  /* 0x0000002b1b0b7223 */ /* 0x040fe2000000000f */
[----:B------:R-:W-:Y:S01]  /*6990*/  FMUL R19, R24, R19 ;  /* 0x0000001318137220 */ /* 0x000fe20000400000 */
[C---:B------:R-:W-:Y:S01]  /*69a0*/  FFMA R12, R27.reuse, R44, R12 ;  /* 0x0000002c1b0c7223 */ /* 0x040fe2000000000c */
[C---:B------:R-:W-:Y:S01]  /*69b0*/  FFMA R13, R27.reuse, R45, R13 ;  /* 0x0000002d1b0d7223 */ /* 0x040fe2000000000d */
[C---:B------:R-:W-:Y:S01]  /*69c0*/  FFMA R14, R27.reuse, R46, R14 ;  /* 0x0000002e1b0e7223 */ /* 0x040fe2000000000e */
[----:B------:R1:W-:Y:S01]  /*69d0*/  STSM.16.M88.4 [R68], R8 ;  /* 0x0000000844007844 */ /* 0x0003e20000000200 */
[----:B------:R-:W-:Y:S05]  /*69e0*/  FFMA R15, R27, R47, R19 ;  /* 0x0000002f1b0f7223 */ /* 0x000fea0000000013 */
[----:B------:R1:W-:Y:S01]  /*69f0*/  STSM.16.M88.4 [R70], R12 ;  /* 0x0000000c46007844 */ /* 0x0003e20000000200 */
[----:B------:R-:W-:Y:S01]  /*6a00*/  @!PT LDS RZ, [RZ] ;  /* 0x00000000fffff984 */ /* 0x000fe20000000800 */
[----:B------:R-:W-:Y:S01]  /*6a10*/  @!PT LDS RZ, [RZ] ;  /* 0x00000000fffff984 */ /* 0x000fe20000000800 */
[----:B------:R-:W-:Y:S01]  /*6a20*/  @!PT LDS RZ, [RZ] ;  /* 0x00000000fffff984 */ /* 0x000fe20000000800 */
[----:B------:R-:W-:Y:S01]  /*6a30*/  @!PT LDS RZ, [RZ] ;  /* 0x00000000fffff984 */ /* 0x000fe20000000800 */
[----:B------:R2:W-:Y:S06]  /*6a40*/  MEMBAR.ALL.CTA ;  /* 0x0000000000007992 */ /* 0x0005ec0000008000 */
[----:B--2---:R-:W2:Y:S02]  /*6a50*/  FENCE.VIEW.ASYNC.S ;  /* 0x00000000000073c6 */ /* 0x004ea40000000000 */
[----:B--2---:R-:W-:Y:S06]  /*6a60*/  BAR.SYNC.DEFER_BLOCKING 0x1, 0x80 ;  /* 0x0042000000007b1d */ /* 0x004fec0000010000 */
[----:B------:R-:W-:Y:S05]  /*6a70*/  @P0 BRA `(.L_x_111) ;  /* 0x0000000000280947 */ /* 0x000fea0003800000 */
[----:B------:R-:W2:Y:S01]  /*6a80*/  LDCU.64 UR6, c[0x0][0x348] ;  /* 0x00006900ff0677ac */ /* 0x000ea20008000a00 */
[----:B------:R-:W-:Y:S01]  /*6a90*/  UIADD3 UR4, UPT, UPT, UR44, 0x400, URZ ;  /* 0x000004002c047890 */ /* 0x000fe2000fffe0ff */
[----:B------:R-:W-:Y:S05]  /*6aa0*/  UMOV UR51, UR36 ;  /* 0x0000002400337c82 */ /* 0x000fea0008000000 */
[----:B------:R-:W-:Y:S04]  /*6ab0*/  MOV R57, UR4 ;  /* 0x0000000400397c02 */ /* 0x000fe80008000f00 */
[----:B------:R-:W-:Y:S01]  /*6ac0*/  R2UR UR48, R57 ;  /* 0x00000000393072ca */ /* 0x000fe200000e0000 */
[----:B--2---:R-:W-:Y:S04]  /*6ad0*/  UIADD3 UR4, UP0, UPT, UR6, 0x680, URZ ;  /* 0x0000068006047890 */ /* 0x004fe8000ff1e0ff */
[----:B------:R-:W-:Y:S09]  /*6ae0*/  UIADD3.X UR5, UPT, UPT, URZ, UR7, URZ, UP0, !UPT ;  /* 0x00000007ff057290 */ /* 0x000ff200087fe4ff */
[----:B------:R2:W-:Y:S01]  /*6af0*/  UTMASTG.3D [UR48], [UR4] ;  /* 0x00000030040073b5 */ /* 0x0005e20008010000 */
[----:B------:R0:W-:Y:S01]  /*6b00*/  UTMACMDFLUSH ;  /* 0x00000000000079b7 */ /* 0x0001e20000000000 */
[----:B--2---:R-:W-:Y:S04]  /*6b10*/  DEPBAR.LE SB0, 0x1 ;  /* 0x000080400000791a */ /* 0x004fe80000000000 */
.L_x_111:
[----:B------:R-:W-:Y:S05]  /*6b20*/  BSYNC.RECONVERGENT B0 ;  /* 0x0000000000007941 */ /* 0x000fea0003800200 */
.L_x_110:
[----:B------:R-:W-:Y:S01]  /*6b30*/  BAR.SYNC.DEFER_BLOCKING 0x1, 0x80 ;  /* 0x0042000000007b1d */ /* 0x000fe20000010000 */
[----:B------:R-:W-:Y:S01]  /*6b40*/  ISETP.NE.AND P1, PT, R66, RZ, PT ;  /* 0x000000ff4200720c */ /* 0x000fe20003f25270 */
[----:B------:R-:W-:Y:S01]  /*6b50*/  UISETP.NE.AND UP0, UPT, UR47, URZ, UPT ;  /* 0x000000ff2f00728c */ /* 0x000fe2000bf05270 */
[----:B------:R-:W-:Y:S11]  /*6b60*/  LEA R2, R74, UR44, 0x3 ;  /* 0x0000002c4a027c11 */ /* 0x000ff6000f8e18ff */
[----:B-1----:R-:W-:Y:S01]  /*6b70*/  @P1 SHF.L.U32 R4, R62, 0x1f, RZ ;  /* 0x0000001f3e041819 */ /* 0x002fe200000006ff */
[----:B------:R-:W-:Y:S06]  /*6b80*/  BRA.U !UP0, `(.L_x_112) ;  /* 0x0000000108247547 */ /* 0x000fec000b800000 */
[----:B------:R-:W1:Y:S01]  /*6b90*/  S2R R0, SR_CgaCtaId ;  /* 0x0000000000007919 */ /* 0x000e620000008800 */
[----:B------:R-:W-:Y:S01]  /*6ba0*/  IMAD.U32 R3, RZ, RZ, UR46 ;  /* 0x0000002eff037e24 */ /* 0x000fe2000f8e00ff */
[----:B------:R-:W-:Y:S04]  /*6bb0*/  UIADD3 UR4, UPT, UPT, UR46, 0x1, URZ ;  /* 0x000000012e047890 */ /* 0x000fe8000fffe0ff */
[----:B------:R-:W-:Y:S01]  /*6bc0*/  @P1 LEA R3, R3, UR44, 0x3 ;  /* 0x0000002c03031c11 */ /* 0x000fe2000f8e18ff */
[----:B------:R-:W-:Y:S04]  /*6bd0*/  UISETP.NE.AND UP0, UPT, UR4, 0x4, UPT ;  /* 0x000000040400788c */ /* 0x000fe8000bf05270 */
[----:B------:R-:W-:Y:S01]  /*6be0*/  @P1 VIADD R3, R3, 0xa0 ;  /* 0x000000a003031836 */ /* 0x000fe20000000000 */
[----:B------:R-:W-:Y:S04]  /*6bf0*/  USEL UR46, UR4, URZ, UP0 ;  /* 0x000000ff042e7287 */ /* 0x000fe80008000000 */
[----:B-1----:R-:W-:Y:S04]  /*6c00*/  @P1 PRMT R0, R0, 0x654, R3 ;  /* 0x0000065400001816 */ /* 0x002fe80000000003 */
[----:B------:R1:W-:Y:S04]  /*6c10*/  @P1 SYNCS.ARRIVE.TRANS64.RED.A1T0 RZ, [R0+URZ], RZ ;  /* 0x000000ff00ff19a7 */ /* 0x0003e800081004ff */
.L_x_112:
[----:B------:R-:W2:Y:S01]  /*6c20*/  @P1 SYNCS.PHASECHK.TRANS64.TRYWAIT P0, [R2+URZ+0x80], R4 ;  /* 0x00008004020015a7 */ /* 0x000ea200080011ff */
[----:B------:R-:W-:Y:S01]  /*6c30*/  BSSY B1, `(.L_x_113) ;  /* 0x0000017000017945 */ /* 0x000fe20003800000 */
[----:B--2---:R-:W-:Y:S03]  /*6c40*/  @P1 SEL R76, RZ, 0x1, !P0 ;  /* 0x00000001ff4c1807 */ /* 0x004fe60004000000 */
[----:B------:R-:W-:Y:S05]  /*6c50*/  @!P1 BRA `(.L_x_114) ;  /* 0x0000000000509947 */ /* 0x000fea0003800000 */
[----:B------:R-:W-:Y:S01]  /*6c60*/  ISETP.NE.AND P1, PT, R77, RZ, PT ;  /* 0x000000ff4d00720c */ /* 0x000fe20003f25270 */
[----:B------:R-:W-:Y:S01]  /*6c70*/  BSSY B0, `(.L_x_115) ;  /* 0x000000a000007945 */ /* 0x000fe20003800000 */
[----:B------:R-:W-:Y:S11]  /*6c80*/  ISETP.NE.AND P0, PT, R76, RZ, PT ;  /* 0x000000ff4c00720c */ /* 0x000ff60003f05270 */
[----:B------:R-:W-:Y:S04]  /*6c90*/  @P1 IMAD R5, R74, 0x2000, R75 ;  /* 0x000020004a051824 */ /* 0x000fe800078e024b */
[----:B------:R-:W-:Y:S05]  /*6ca0*/  @P1 VIADD R4, R5, UR44 ;  /* 0x0000002c05041c36 */ /* 0x000fea0008000000 */
[----:B------:R-:W-:Y:S01]  /*6cb0*/  @P1 IADD3 R3, PT, PT, R73, R4, RZ ;  /* 0x0000000449031210 */ /* 0x000fe20007ffe0ff */
[----:B------:R-:W-:Y:S01]  /*6cc0*/  @P1 IMAD.IADD R4, R63, 0x1, R4 ;  /* 0x000000013f041824 */ /* 0x000fe200078e0204 */
[----:B------:R-:W-:Y:S06]  /*6cd0*/  @P0 BRA `(.L_x_116) ;  /* 0x00000000000c0947 */ /* 0x000fec0003800000 */
[----:B-1----:R-:W-:Y:S04]  /*6ce0*/  SHF.L.U32 R0, R62, 0x1f, RZ ;  /* 0x0000001f3e007819 */ /* 0x002fe800000006ff */
[----:B------:R-:W1:Y:S02]  /*6cf0*/  SYNCS.PHASECHK.TRANS64.TRYWAIT P0, [R2+URZ+0x80], R0 ;  /* 0x00008000020075a7 */ /* 0x000e6400080011ff */
[----:B-1----:R-:W-:Y:S05]  /*6d00*/  @!P0 BRA `(.L_x_117) ;  /* 0x0000002400308947 */ /* 0x002fea0003800000 */
.L_x_116:
[----:B------:R-:W-:Y:S05]  /*6d10*/  BSYNC B0 ;  /* 0x0000000000007941 */ /* 0x000fea0003800000 */
.L_x_115:
[----:B------:R-:W-:Y:S02]  /*6d20*/  ISETP.NE.AND P0, PT, R77, RZ, PT ;  /* 0x000000ff4d00720c */ /* 0x000fe40003f05270 */
[----:B------:R-:W-:Y:S11]  /*6d30*/  IADD3 R74, PT, PT, R74, 0x1, RZ ;  /* 0x000000014a4a7810 */ /* 0x000ff60007ffe0ff */
[----:B-1----:R-:W-:Y:S01]  /*6d40*/  @P0 IMAD.IADD R0, R63, 0x1, R3 ;  /* 0x000000013f000824 */ /* 0x002fe200078e0203 */
[----:B------:R-:W-:Y:S05]  /*6d50*/  @P0 WARPSYNC.ALL ;  /* 0x0000000000000948 */ /* 0x000fea0003800000 */
[----:B------:R2:W3:Y:S04]  /*6d60*/  @P0 LDSM.16.M88.4 R32, [R5+UR44+0x400] ;  /* 0x0004002c0520083b */ /* 0x0004e80008000200 */
[----:B------:R2:W4:Y:S04]  /*6d70*/  @P0 LDSM.16.M88.4 R36, [R4+0x400] ;  /* 0x000400000424083b */ /* 0x0005280000000200 */
[----:B------:R2:W1:Y:S04]  /*6d80*/  @P0 LDSM.16.M88.4 R40, [R3+0x400] ;  /* 0x000400000328083b */ /* 0x0004680000000200 */
[----:B------:R2:W1:Y:S02]  /*6d90*/  @P0 LDSM.16.M88.4 R44, [R0+0x400] ;  /* 0x00040000002c083b */ /* 0x0004640000000200 */
.L_x_114:
[----:B------:R-:W-:Y:S05]  /*6da0*/  BSYNC B1 ;  /* 0x0000000000017941 */ /* 0x000fea0003800000 */
.L_x_113:
[----:B-12---:R-:W-:Y:S05]  /*6db0*/  VIADD R0, R25, 0x20 ;  /* 0x0000002019007836 */ /* 0x006fea0000000000 */
[----:B------:R-:W-:Y:S04]  /*6dc0*/  SHF.R.U32.HI R0, RZ, 0x15, R0 ;  /* 0x00000015ff007819 */ /* 0x000fe80000011600 */
[----:B------:R-:W-:Y:S11]  /*6dd0*/  LOP3.LUT P0, RZ, R0, 0x3, R53, 0x48, !PT ;  /* 0x0000000300ff7812 */ /* 0x000ff60007804835 */
[----:B------:R-:W-:Y:S02]  /*6de0*/  @!UPT UIADD3 URZ, UPT, UPT, URZ, URZ, URZ ;  /* 0x000000fffffff290 */ /* 0x000fe4000fffe0ff */
[----:B------:R-:W-:Y:S05]  /*6df0*/  @!P0 BRA `(.L_x_118) ;  /* 0x0000000000408947 */ /* 0x000fea0003800000 */
[----:B------:R-:W1:Y:S01]  /*6e00*/  LDCU.64 UR8, c[0x4][0x70] ;  /* 0x01000e00ff0877ac */ /* 0x000e620008000a00 */
[----:B------:R-:W-:Y:S01]  /*6e10*/  MOV R3, 0x0 ;  /* 0x0000000000037802 */ /* 0x000fe20000000f00 */
[----:B------:R-:W-:Y:S02]  /*6e20*/  HFMA2 R12, -RZ, RZ, 0, 5.9604644775390625e-08 ;  /* 0x00000001ff0c7431 */ /* 0x000fe400000001ff */
[----:B------:R-:W-:Y:S02]  /*6e30*/  IMAD.MOV.U32 R8, RZ, RZ, 0x192 ;  /* 0x00000192ff087424 */ /* 0x000fe400078e00ff */
[----:B------:R-:W-:Y:S01]  /*6e40*/  IMAD.MOV.U32 R13, RZ, RZ, RZ ;  /* 0x000000ffff0d7224 */ /* 0x000fe200078e00ff */
[----:B------:R-:W2:Y:S01]  /*6e50*/  LDCU.64 UR6, c[0x4][0x78] ;  /* 0x01000f00ff0677ac */ /* 0x000ea20008000a00 */
[----:B------:R-:W3:Y:S01]  /*6e60*/  LDC.64 R2, c[0x4][R3] ;  /* 0x0100000003027b82 */ /* 0x000ee20000000a00 */
[----:B------:R-:W5:Y:S01]  /*6e70*/  LDCU.64 UR4, c[0x4][0x10] ;  /* 0x01000200ff0477ac */ /* 0x000f620008000a00 */
[----:B-1----:R-:W-:Y:S01]  /*6e80*/  MOV R5, UR9 ;  /* 0x0000000900057c02 */ /* 0x002fe20008000f00 */
[----:B------:R-:W-:Y:S01]  /*6e90*/  IMAD.U32 R4, RZ, RZ, UR8 ;  /* 0x00000008ff047e24 */ /* 0x000fe2000f8e00ff */
[----:B--2---:R-:W-:Y:S01]  /*6ea0*/  MOV R7, UR7 ;  /* 0x0000000700077c02 */ /* 0x004fe20008000f00 */
[----:B------:R-:W-:Y:S01]  /*6eb0*/  IMAD.U32 R6, RZ, RZ, UR6 ;  /* 0x00000006ff067e24 */ /* 0x000fe2000f8e00ff */
[----:B-----5:R-:W-:Y:S01]  /*6ec0*/  MOV R11, UR5 ;  /* 0x00000005000b7c02 */ /* 0x020fe20008000f00 */
[----:B------:R-:W-:Y:S02]  /*6ed0*/  IMAD.U32 R10, RZ, RZ, UR4 ;  /* 0x00000004ff0a7e24 */ /* 0x000fe4000f8e00ff */
[----:B------:R-:W-:Y:S07]  /*6ee0*/  LEPC R20, `(.L_x_118) ;  /* 0x000000001014794e */ /* 0x000fee0000000000 */
[----:B---34-:R-:W-:Y:S05]  /*6ef0*/  CALL.ABS.NOINC R2 ;  /* 0x0000000002007343 */ /* 0x018fea0003c00000 */
.L_x_118:
[----:B------:R-:W1:Y:S01]  /*6f00*/  S2R R72, SR_CgaCtaId ;  /* 0x0000000000487919 */ /* 0x000e620000008800 */
[----:B------:R-:W-:Y:S05]  /*6f10*/  WARPSYNC.ALL ;  /* 0x0000000000007948 */ /* 0x000fea0003800000 */
[----:B------:R-:W-:Y:S01]  /*6f20*/  R2UR UR4, R25 ;  /* 0x00000000190472ca */ /* 0x000fe200000e0000 */
[----:B------:R-:W-:Y:S01]  /*6f30*/  BSSY.RECONVERGENT B0, `(.L_x_119) ;  /* 0x0000040000007945 */ /* 0x000fe20003800200 */
[----:B------:R-:W-:Y:S02]  /*6f40*/  ISETP.NE.AND P6, PT, R66, RZ, PT ;  /* 0x000000ff4200720c */ /* 0x000fe40003fc5270 */
[----:B------:R-:W-:Y:S02]  /*6f50*/  ISETP.NE.AND P0, PT, R65, RZ, PT ;  /* 0x000000ff4100720c */ /* 0x000fe40003f05270 */
[----:B------:R-:W-:Y:S07]  /*6f60*/  MOV R20, UR46 ;  /* 0x0000002e00147c02 */ /* 0x000fee0008000f00 */
[----:B------:R-:W2:Y:S02]  /*6f70*/  LDTM.16dp128bit.x8 R4, tmem[UR4+0x20] ;  /* 0x00002004000479ee */ /* 0x000ea40008180000 */
[----:B------:R-:W-:Y:S04]  /*6f80*/  @P6 LEA R20, R20, UR44, 0x3 ;  /* 0x0000002c14146c11 */ /* 0x000fe8000f8e18ff */
[----:B------:R-:W-:Y:S01]  /*6f90*/  @P6 IADD3 R20, PT, PT, R20, 0xa0, RZ ;  /* 0x000000a014146810 */ /* 0x000fe20007ffe0ff */
[C---:B--2---:R-:W-:Y:S01]  /*6fa0*/  FMUL R0, R24.reuse, R4 ;  /* 0x0000000418007220 */ /* 0x044fe20000400000 */
[C---:B------:R-:W-:Y:S01]  /*6fb0*/  FMUL R2, R24.reuse, R5 ;  /* 0x0000000518027220 */ /* 0x040fe20000400000 */
[C---:B------:R-:W-:Y:S01]  /*6fc0*/  FMUL R3, R24.reuse, R6 ;  /* 0x0000000618037220 */ /* 0x040fe20000400000 */
[C---:B------:R-:W-:Y:S01]  /*6fd0*/  FMUL R7, R24.reuse, R7 ;  /* 0x0000000718077220 */ /* 0x040fe20000400000 */
[C---:B---3--:R-:W-:Y:S01]  /*6fe0*/  FFMA R28, R27.reuse, R32, R0 ;  /* 0x000000201b1c7223 */ /* 0x048fe20000000000 */
[C---:B------:R-:W-:Y:S01]  /*6ff0*/  FMUL R4, R24.reuse, R8 ;  /* 0x0000000818047220 */ /* 0x040fe20000400000 */
[C---:B------:R-:W-:Y:S01]  /*7000*/  FFMA R29, R27.reuse, R33, R2 ;  /* 0x000000211b1d7223 */ /* 0x040fe20000000002 */
        /* <DEDUP_REMOVED lines=26> */
[----:B------:R2:W-:Y:S01]  /*71b0*/  STSM.16.M88.4 [R68+0x2000], R8 ;  /* 0x0020000844007844 */ /* 0x0005e20000000200 */
[----:B------:R-:W-:Y:S01]  /*71c0*/  FFMA R19, R27, R47, R12 ;  /* 0x0000002f1b137223 */ /* 0x000fe2000000000c */
[----:B------:R-:W-:Y:S02]  /*71d0*/  LEA R0, R74, UR44, 0x3 ;  /* 0x0000002c4a007c11 */ /* 0x000fe4000f8e18ff */
[----:B------:R-:W-:Y:S02]  /*71e0*/  @P6 SHF.L.U32 R2, R62, 0x1f, RZ ;  /* 0x0000001f3e026819 */ /* 0x000fe400000006ff */
[----:B------:R2:W-:Y:S01]  /*71f0*/  STSM.16.M88.4 [R70+0x2000], R16 ;  /* 0x0020001046007844 */ /* 0x0005e20000000200 */
[----:B-1----:R-:W-:Y:S01]  /*7200*/  @P6 PRMT R20, R72, 0x654, R20 ;  /* 0x0000065448146816 */ /* 0x002fe20000000014 */
[----:B------:R-:W-:Y:S01]  /*7210*/  @!PT LDS RZ, [RZ] ;  /* 0x00000000fffff984 */ /* 0x000fe20000000800 */
[----:B------:R-:W-:Y:S01]  /*7220*/  @!PT LDS RZ, [RZ] ;  /* 0x00000000fffff984 */ /* 0x000fe20000000800 */
[----:B------:R-:W-:Y:S01]  /*7230*/  @!PT LDS RZ, [RZ] ;  /* 0x00000000fffff984 */ /* 0x000fe20000000800 */
[----:B------:R-:W-:Y:S01]  /*7240*/  @!PT LDS RZ, [RZ] ;  /* 0x00000000fffff984 */ /* 0x000fe20000000800 */
[----:B------:R1:W-:Y:S06]  /*7250*/  MEMBAR.ALL.CTA ;  /* 0x0000000000007992 */ /* 0x0003ec0000008000 */
[----:B-1----:R-:W1:Y:S02]  /*7260*/  FENCE.VIEW.ASYNC.S ;  /* 0x00000000000073c6 */ /* 0x002e640000000000 */
[----:B-1----:R-:W-:Y:S06]  /*7270*/  BAR.SYNC.DEFER_BLOCKING 0x1, 0x80 ;  /* 0x0042000000007b1d */ /* 0x002fec0000010000 */
[----:B------:R-:W-:Y:S05]  /*7280*/  @P0 BRA `(.L_x_120) ;  /* 0x0000000000280947 */ /* 0x000fea0003800000 */
[----:B------:R-:W1:Y:S01]  /*7290*/  LDCU.64 UR6, c[0x0][0x348] ;  /* 0x00006900ff0677ac */ /* 0x000e620008000a00 */
[----:B------:R-:W-:Y:S02]  /*72a0*/  UIADD3 UR9, UPT, UPT, UR49, 0x20, URZ ;  /* 0x0000002031097890 */ /* 0x000fe4000fffe0ff */
[----:B------:R-:W-:Y:S01]  /*72b0*/  UIADD3 UR8, UPT, UPT, UR44, 0x2400, URZ ;  /* 0x000024002c087890 */ /* 0x000fe2000fffe0ff */
[----:B------:R-:W-:Y:S01]  /*72c0*/  UMOV UR10, UR50 ;  /* 0x00000032000a7c82 */ /* 0x000fe20008000000 */
[----:B------:R-:W-:Y:S01]  /*72d0*/  UMOV UR11, UR36 ;  /* 0x00000024000b7c82 */ /* 0x000fe20008000000 */
[----:B-1----:R-:W-:Y:S04]  /*72e0*/  UIADD3 UR4, UP0, UPT, UR6, 0x680, URZ ;  /* 0x0000068006047890 */ /* 0x002fe8000ff1e0ff */
[----:B------:R-:W-:Y:S09]  /*72f0*/  UIADD3.X UR5, UPT, UPT, URZ, UR7, URZ, UP0, !UPT ;  /* 0x00000007ff057290 */ /* 0x000ff200087fe4ff */
[----:B------:R1:W-:Y:S01]  /*7300*/  UTMASTG.3D [UR8], [UR4] ;  /* 0x00000008040073b5 */ /* 0x0003e20008010000 */
[----:B------:R0:W-:Y:S01]  /*7310*/  UTMACMDFLUSH ;  /* 0x00000000000079b7 */ /* 0x0001e20000000000 */
[----:B-1----:R-:W-:Y:S04]  /*7320*/  DEPBAR.LE SB0, 0x1 ;  /* 0x000080400000791a */ /* 0x002fe80000000000 */
.L_x_120:
[----:B------:R-:W-:Y:S05]  /*7330*/  BSYNC.RECONVERGENT B0 ;  /* 0x0000000000007941 */ /* 0x000fea0003800200 */
.L_x_119:
[----:B------:R-:W-:Y:S01]  /*7340*/  BAR.SYNC.DEFER_BLOCKING 0x1, 0x80 ;  /* 0x0042000000007b1d */ /* 0x000fe20000010000 */
[----:B------:R-:W-:Y:S04]  /*7350*/  UIADD3 UR4, UPT, UPT, UR46, 0x1, URZ ;  /* 0x000000012e047890 */ /* 0x000fe8000fffe0ff */
[----:B------:R-:W-:Y:S04]  /*7360*/  UISETP.NE.AND UP0, UPT, UR4, 0x4, UPT ;  /* 0x000000040400788c */ /* 0x000fe8000bf05270 */
[----:B------:R-:W-:Y:S01]  /*7370*/  USEL UR45, UR4, URZ, UP0 ;  /* 0x000000ff042d7287 */ /* 0x000fe20008000000 */
[----:B------:R1:W-:Y:S01]  /*7380*/  @P6 SYNCS.ARRIVE.TRANS64.RED.A1T0 RZ, [R20+URZ], RZ ;  /* 0x000000ff14ff69a7 */ /* 0x0003e200081004ff */
[----:B------:R-:W-:Y:S01]  /*7390*/  BSSY B1, `(.L_x_121) ;  /* 0x0000018000017945 */ /* 0x000fe20003800000 */
[----:B------:R-:W3:Y:S02]  /*73a0*/  @P6 SYNCS.PHASECHK.TRANS64.TRYWAIT P0, [R0+URZ+0x80], R2 ;  /* 0x00008002000065a7 */ /* 0x000ee400080011ff */
[----:B---3--:R-:W-:Y:S01]  /*73b0*/  @P6 SEL R76, RZ, 0x1, !P0 ;  /* 0x00000001ff4c6807 */ /* 0x008fe20004000000 */
[----:B-1----:R-:W-:Y:S06]  /*73c0*/  @!P6 BRA `(.L_x_122) ;  /* 0x000000000050e947 */ /* 0x002fec0003800000 */
[----:B------:R-:W-:Y:S01]  /*73d0*/  ISETP.NE.AND P1, PT, R77, RZ, PT ;  /* 0x000000ff4d00720c */ /* 0x000fe20003f25270 */
[----:B------:R-:W-:Y:S01]  /*73e0*/  BSSY B0, `(.L_x_123) ;  /* 0x000000a000007945 */ /* 0x000fe20003800000 */
[----:B------:R-:W-:Y:S11]  /*73f0*/  ISETP.NE.AND P0, PT, R76, RZ, PT ;  /* 0x000000ff4c00720c */ /* 0x000ff60003f05270 */
[----:B--2---:R-:W-:Y:S04]  /*7400*/  @P1 IMAD R4, R74, 0x2000, R75 ;  /* 0x000020004a041824 */ /* 0x004fe800078e024b */
[----:B------:R-:W-:Y:S05]  /*7410*/  @P1 VIADD R3, R4, UR44 ;  /* 0x0000002c04031c36 */ /* 0x000fea0008000000 */
[----:B------:R-:W-:Y:S01]  /*7420*/  @P1 IADD3 R2, PT, PT, R73, R3, RZ ;  /* 0x0000000349021210 */ /* 0x000fe20007ffe0ff */
[----:B------:R-:W-:Y:S01]  /*7430*/  @P1 IMAD.IADD R3, R63, 0x1, R3 ;  /* 0x000000013f031824 */ /* 0x000fe200078e0203 */
[----:B------:R-:W-:Y:S06]  /*7440*/  @P0 BRA `(.L_x_124) ;  /* 0x00000000000c0947 */ /* 0x000fec0003800000 */
[----:B------:R-:W-:Y:S04]  /*7450*/  SHF.L.U32 R5, R62, 0x1f, RZ ;  /* 0x0000001f3e057819 */ /* 0x000fe800000006ff */
[----:B------:R-:W1:Y:S02]  /*7460*/  SYNCS.PHASECHK.TRANS64.TRYWAIT P0, [R0+URZ+0x80], R5 ;  /* 0x00008005000075a7 */ /* 0x000e6400080011ff */
[----:B-1----:R-:W-:Y:S05]  /*7470*/  @!P0 BRA `(.L_x_125) ;  /* 0x0000001c00688947 */ /* 0x002fea0003800000 */
.L_x_124:
[----:B------:R-:W-:Y:S05]  /*7480*/  BSYNC B0 ;  /* 0x0000000000007941 */ /* 0x000fea0003800000 */
.L_x_123:
[----:B------:R-:W-:Y:S02]  /*7490*/  ISETP.NE.AND P0, PT, R77, RZ, PT ;  /* 0x000000ff4d00720c */ /* 0x000fe40003f05270 */
[----:B------:R-:W-:Y:S11]  /*74a0*/  IADD3 R74, PT, PT, R74, 0x1, RZ ;  /* 0x000000014a4a7810 */ /* 0x000ff60007ffe0ff */
[----:B-1----:R-:W-:Y:S01]  /*74b0*/  @P0 IMAD.IADD R0, R63, 0x1, R2 ;  /* 0x000000013f000824 */ /* 0x002fe200078e0202 */
[----:B------:R-:W-:Y:S05]  /*74c0*/  @P0 WARPSYNC.ALL ;  /* 0x0000000000000948 */ /* 0x000fea0003800000 */
[----:B------:R1:W3:Y:S04]  /*74d0*/  @P0 LDSM.16.M88.4 R32, [R4+UR44+0x400] ;  /* 0x0004002c0420083b */ /* 0x0002e80008000200 */
[----:B------:R1:W4:Y:S04]  /*74e0*/  @P0 LDSM.16.M88.4 R36, [R3+0x400] ;  /* 0x000400000324083b */ /* 0x0003280000000200 */
[----:B------:R1:W2:Y:S04]  /*74f0*/  @P0 LDSM.16.M88.4 R40, [R2+0x400] ;  /* 0x000400000228083b */ /* 0x0002a80000000200 */
[----:B------:R1:W1:Y:S02]  /*7500*/  @P0 LDSM.16.M88.4 R44, [R0+0x400] ;  /* 0x00040000002c083b */ /* 0x0002640000000200 */
.L_x_122:
[----:B------:R-:W-:Y:S05]  /*7510*/  BSYNC B1 ;  /* 0x0000000000017941 */ /* 0x000fea0003800000 */
.L_x_121:
[----:B-1----:R-:W-:Y:S05]  /*7520*/  VIADD R0, R25, 0x40 ;  /* 0x0000004019007836 */ /* 0x002fea0000000000 */
[----:B------:R-:W-:Y:S04]  /*7530*/  SHF.R.U32.HI R0, RZ, 0x15, R0 ;  /* 0x00000015ff007819 */ /* 0x000fe80000011600 */
[----:B------:R-:W-:Y:S11]  /*7540*/  LOP3.LUT P0, RZ, R0, 0x3, R53, 0x48, !PT ;  /* 0x0000000300ff7812 */ /* 0x000ff60007804835 */
[----:B------:R-:W-:Y:S02]  /*7550*/  @!UPT UIADD3 URZ, UPT, UPT, URZ, URZ, URZ ;  /* 0x000000fffffff290 */ /* 0x000fe4000fffe0ff */
[----:B------:R-:W-:Y:S05]  /*7560*/  @!P0 BRA `(.L_x_126) ;  /* 0x0000000000408947 */ /* 0x000fea0003800000 */
[----:B------:R-:W1:Y:S01]  /*7570*/  LDCU.64 UR8, c[0x4][0x70] ;  /* 0x01000e00ff0877ac */ /* 0x000e620008000a00 */
[----:B------:R-:W-:Y:S01]  /*7580*/  MOV R3, 0x0 ;  /* 0x0000000000037802 */ /* 0x000fe20000000f00 */
[----:B------:R-:W-:Y:S02]  /*7590*/  HFMA2 R12, -RZ, RZ, 0, 5.9604644775390625e-08 ;  /* 0x00000001ff0c7431 */ /* 0x000fe400000001ff */
[----:B--2---:R-:W-:Y:S02]  /*75a0*/  IMAD.MOV.U32 R8, RZ, RZ, 0x192 ;  /* 0x00000192ff087424 */ /* 0x004fe400078e00ff */
        /* <DEDUP_REMOVED lines=12> */
.L_x_126:
[----:B------:R-:W-:Y:S05]  /*7670*/  WARPSYNC.ALL ;  /* 0x0000000000007948 */ /* 0x000fea0003800000 */
[----:B------:R-:W-:Y:S01]  /*7680*/  R2UR UR4, R25 ;  /* 0x00000000190472ca */ /* 0x000fe200000e0000 */
[----:B------:R-:W-:Y:S01]  /*7690*/  BSSY.RECONVERGENT B0, `(.L_x_127) ;  /* 0x0000040000007945 */ /* 0x000fe20003800200 */
[----:B------:R-:W-:Y:S02]  /*76a0*/  ISETP.NE.AND P6, PT, R66, RZ, PT ;  /* 0x000000ff4200720c */ /* 0x000fe40003fc5270 */
[----:B------:R-:W-:Y:S02]  /*76b0*/  ISETP.NE.AND P0, PT, R65, RZ, PT ;  /* 0x000000ff4100720c */ /* 0x000fe40003f05270 */
[----:B------:R-:W-:Y:S07]  /*76c0*/  MOV R20, UR45 ;  /* 0x0000002d00147c02 */ /* 0x000fee0008000f00 */
[----:B--2---:R-:W1:Y:S02]  /*76d0*/  LDTM.16dp128bit.x8 R4, tmem[UR4+0x40] ;  /* 0x00004004000479ee */ /* 0x004e640008180000 */
[----:B------:R-:W-:Y:S04]  /*76e0*/  @P6 LEA R20, R20, UR44, 0x3 ;  /* 0x0000002c14146c11 */ /* 0x000fe8000f8e18ff */
[----:B------:R-:W-:Y:S04]  /*76f0*/  @P6 IADD3 R20, PT, PT, R20, 0xa0, RZ ;  /* 0x000000a014146810 */ /* 0x000fe80007ffe0ff */
[----:B------:R-:W-:Y:S01]  /*7700*/  @P6 PRMT R20, R72, 0x654, R20 ;  /* 0x0000065448146816 */ /* 0x000fe20000000014 */
[C---:B-1----:R-:W-:Y:S01]  /*7710*/  FMUL R0, R24.reuse, R4 ;  /* 0x0000000418007220 */ /* 0x042fe20000400000 */
        /* <DEDUP_REMOVED lines=46> */
[----:B------:R-:W-:Y:S02]  /*7a00*/  UIADD3 UR9, UPT, UPT, UR49, 0x40, URZ ;  /* 0x0000004031097890 */ /* 0x000fe4000fffe0ff */
[----:B------:R-:W-:Y:S01]  /*7a10*/  UIADD3 UR8, UPT, UPT, UR44, 0x4400, URZ ;  /* 0x000044002c087890 */ /* 0x000fe2000fffe0ff */
[----:B------:R-:W-:Y:S01]  /*7a20*/  UMOV UR10, UR50 ;  /* 0x00000032000a7c82 */ /* 0x000fe20008000000 */
[----:B------:R-:W-:Y:S01]  /*7a30*/  UMOV UR11, UR36 ;  /* 0x00000024000b7c82 */ /* 0x000fe20008000000 */
[----:B--2---:R-:W-:Y:S04]  /*7a40*/  UIADD3 UR4, UP0, UPT, UR6, 0x680, URZ ;  /* 0x0000068006047890 */ /* 0x004fe8000ff1e0ff */
[----:B------:R-:W-:Y:S09]  /*7a50*/  UIADD3.X UR5, UPT, UPT, URZ, UR7, URZ, UP0, !UPT ;  /* 0x00000007ff057290 */ /* 0x000ff200087fe4ff */
[----:B------:R2:W-:Y:S01]  /*7a60*/  UTMASTG.3D [UR8], [UR4] ;  /* 0x00000008040073b5 */ /* 0x0005e20008010000 */
[----:B------:R0:W-:Y:S01]  /*7a70*/  UTMACMDFLUSH ;  /* 0x00000000000079b7 */ /* 0x0001e20000000000 */
[----:B--2---:R-:W-:Y:S04]  /*7a80*/  DEPBAR.LE SB0, 0x1 ;  /* 0x000080400000791a */ /* 0x004fe80000000000 */
.L_x_128:
[----:B------:R-:W-:Y:S05]  /*7a90*/  BSYNC.RECONVERGENT B0 ;  /* 0x0000000000007941 */ /* 0x000fea0003800200 */
.L_x_127:
        /* <DEDUP_REMOVED lines=8> */
[----:B--2---:R-:W-:Y:S06]  /*7b20*/  @!P6 BRA `(.L_x_130) ;  /* 0x000000000050e947 */ /* 0x004fec0003800000 */
        /* <DEDUP_REMOVED lines=8> */
[----:B------:R-:W-:Y:S04]  /*7bb0*/  SHF.L.U32 R0, R62, 0x1f, RZ ;  /* 0x0000001f3e007819 */ /* 0x000fe800000006ff */
[----:B------:R-:W2:Y:S02]  /*7bc0*/  SYNCS.PHASECHK.TRANS64.TRYWAIT P0, [R2+URZ+0x80], R0 ;  /* 0x00008000020075a7 */ /* 0x000ea400080011ff */
[----:B--2---:R-:W-:Y:S05]  /*7bd0*/  @!P0 BRA `(.L_x_133) ;  /* 0x0000001400a48947 */ /* 0x004fea0003800000 */
.L_x_132:
[----:B------:R-:W-:Y:S05]  /*7be0*/  BSYNC B0 ;  /* 0x0000000000007941 */ /* 0x000fea0003800000 */
.L_x_131:
[----:B------:R-:W-:Y:S11]  /*7bf0*/  ISETP.NE.AND P0, PT, R77, RZ, PT ;  /* 0x000000ff4d00720c */ /* 0x000ff60003f05270 */
[----:B------:R-:W-:Y:S02]  /*7c00*/  @!UPT UIADD3 URZ, UPT, UPT, URZ, URZ, URZ ;  /* 0x000000fffffff290 */ /* 0x000fe4000fffe0ff */
[----:B--2---:R-:W-:Y:S01]  /*7c10*/  @P0 IADD3 R0, PT, PT, R63, R73, RZ ;  /* 0x000000493f000210 */ /* 0x004fe20007ffe0ff */
[----:B------:R-:W-:Y:S05]  /*7c20*/  @P0 WARPSYNC.ALL ;  /* 0x0000000000000948 */ /* 0x000fea0003800000 */
[----:B------:R2:W3:Y:S04]  /*7c30*/  @P0 LDSM.16.M88.4 R32, [R74+UR44+0x400] ;  /* 0x0004002c4a20083b */ /* 0x0004e80008000200 */
[----:B------:R2:W4:Y:S04]  /*7c40*/  @P0 LDSM.16.M88.4 R36, [R3+0x400] ;  /* 0x000400000324083b */ /* 0x0005280000000200 */
[----:B------:R2:W1:Y:S04]  /*7c50*/  @P0 LDSM.16.M88.4 R40, [R73+0x400] ;  /* 0x000400004928083b */ /* 0x0004680000000200 */
[----:B------:R2:W1:Y:S02]  /*7c60*/  @P0 LDSM.16.M88.4 R44, [R0+0x400] ;  /* 0x00040000002c083b */ /* 0x0004640000000200 */
.L_x_130:
[----:B------:R-:W-:Y:S05]  /*7c70*/  BSYNC B1 ;  /* 0x0000000000017941 */ /* 0x000fea0003800000 */
.L_x_129:
[----:B--2---:R-:W-:Y:S05]  /*7c80*/  VIADD R0, R25, 0x60 ;  /* 0x0000006019007836 */ /* 0x004fea0000000000 */
[----:B------:R-:W-:Y:S04]  /*7c90*/  SHF.R.U32.HI R0, RZ, 0x15, R0 ;  /* 0x00000015ff007819 */ /* 0x000fe80000011600 */
[----:B------:R-:W-:Y:S11]  /*7ca0*/  LOP3.LUT P0, RZ, R0, 0x3, R53, 0x48, !PT ;  /* 0x0000000300ff7812 */ /* 0x000ff60007804835 */
[----:B------:R-:W-:Y:S02]  /*7cb0*/  @!UPT UIADD3 URZ, UPT, UPT, URZ, URZ, URZ ;  /* 0x000000fffffff290 */ /* 0x000fe4000fffe0ff */
[----:B------:R-:W-:Y:S05]  /*7cc0*/  @!P0 BRA `(.L_x_134) ;  /* 0x0000000000408947 */ /* 0x000fea0003800000 */
[----:B------:R-:W2:Y:S01]  /*7cd0*/  LDCU.64 UR8, c[0x4][0x70] ;  /* 0x01000e00ff0877ac */ /* 0x000ea20008000a00 */
[----:B------:R-:W-:Y:S01]  /*7ce0*/  MOV R3, 0x0 ;  /* 0x0000000000037802 */ /* 0x000fe20000000f00 */
[----:B------:R-:W-:Y:S02]  /*7cf0*/  HFMA2 R12, -RZ, RZ, 0, 5.9604644775390625e-08 ;  /* 0x00000001ff0c7431 */ /* 0x000fe400000001ff */
[----:B-1----:R-:W-:Y:S02]  /*7d00*/  IMAD.MOV.U32 R8, RZ, RZ, 0x192 ;  /* 0x00000192ff087424 */ /* 0x002fe400078e00ff */
[----:B------:R-:W-:Y:S01]  /*7d10*/  IMAD.MOV.U32 R13, RZ, RZ, RZ ;  /* 0x000000ffff0d7224 */ /* 0x000fe200078e00ff */
[----:B------:R-:W1:Y:S01]  /*7d20*/  LDCU.64 UR6, c[0x4][0x78] ;  /* 0x01000f00ff0677ac */ /* 0x000e620008000a00 */
[----:B------:R-:W3:Y:S01]  /*7d30*/  LDC.64 R2, c[0x4][R3] ;  /* 0x0100000003027b82 */ /* 0x000ee20000000a00 */
[----:B------:R-:W5:Y:S01]  /*7d40*/  LDCU.64 UR4, c[0x4][0x10] ;  /* 0x01000200ff0477ac */ /* 0x000f620008000a00 */
[----:B--2---:R-:W-:Y:S01]  /*7d50*/  MOV R5, UR9 ;  /* 0x0000000900057c02 */ /* 0x004fe20008000f00 */
[----:B------:R-:W-:Y:S01]  /*7d60*/  IMAD.U32 R4, RZ, RZ, UR8 ;  /* 0x00000008ff047e24 */ /* 0x000fe2000f8e00ff */
[----:B-1----:R-:W-:Y:S01]  /*7d70*/  MOV R7, UR7 ;  /* 0x0000000700077c02 */ /* 0x002fe20008000f00 */
[----:B------:R-:W-:Y:S01]  /*7d80*/  IMAD.U32 R6, RZ, RZ, UR6 ;  /* 0x00000006ff067e24 */ /* 0x000fe2000f8e00ff */
[----:B-----5:R-:W-:Y:S01]  /*7d90*/  MOV R11, UR5 ;  /* 0x00000005000b7c02 */ /* 0x020fe20008000f00 */
[----:B------:R-:W-:Y:S02]  /*7da0*/  IMAD.U32 R10, RZ, RZ, UR4 ;  /* 0x00000004ff0a7e24 */ /* 0x000fe4000f8e00ff */
[----:B------:R-:W-:Y:S07]  /*7db0*/  LEPC R20, `(.L_x_134) ;  /* 0x000000001014794e */ /* 0x000fee0000000000 */
[----:B---34-:R-:W-:Y:S05]  /*7dc0*/  CALL.ABS.NOINC R2 ;  /* 0x0000000002007343 */ /* 0x018fea0003c00000 */
.L_x_134:
[----:B------:R-:W-:Y:S01]  /*7dd0*/  ISETP.NE.AND P0, PT, R65, RZ, PT ;  /* 0x000000ff4100720c */ /* 0x000fe20003f05270 */
[----:B------:R-:W-:Y:S05]  /*7de0*/  WARPSYNC.ALL ;  /* 0x0000000000007948 */ /* 0x000fea0003800000 */
[----:B------:R-:W-:Y:S01]  /*7df0*/  R2UR UR4, R25 ;  /* 0x00000000190472ca */ /* 0x000fe200000e0000 */
[----:B------:R-:W2:Y:S01]  /*7e00*/  S2UR UR5, SR_CgaCtaId ;  /* 0x00000000000579c3 */ /* 0x000ea20000008800 */
[----:B------:R-:W-:Y:S11]  /*7e10*/  BSSY.RECONVERGENT B0, `(.L_x_135) ;  /* 0x000003e000007945 */ /* 0x000ff60003800200 */
[----:B-1----:R-:W1:Y:S01]  /*7e20*/  LDTM.16dp128bit.x8 R4, tmem[UR4+0x60] ;  /* 0x00006004000479ee */ /* 0x002e620008180000 */
[----:B------:R-:W-:Y:S01]  /*7e30*/  R2UR UR4, R71 ;  /* 0x00000000470472ca */ /* 0x000fe200000e0000 */
[----:B------:R-:W-:Y:S11]  /*7e40*/  NOP ;  /* 0x0000000000007918 */ /* 0x000ff60000000000 */
[----:B------:R-:W-:Y:S01]  /*7e50*/  @!UPT UIADD3 URZ, UPT, UPT, URZ, URZ, URZ ;  /* 0x000000fffffff290 */ /* 0x000fe2000fffe0ff */
[----:B------:R-:W-:Y:S01]  /*7e60*/  UIADD3 UR4, UPT, UPT, UR4, 0x110, URZ ;  /* 0x0000011004047890 */ /* 0x000fe2000fffe0ff */
[C---:B-1----:R-:W-:Y:S03]  /*7e70*/  FMUL R0, R24.reuse, R4 ;  /* 0x0000000418007220 */ /* 0x042fe60000400000 */
[----:B--2---:R-:W-:Y:S01]  /*7e80*/  UPRMT UR4, UR5, 0x654, UR4 ;  /* 0x0000065405047896 */ /* 0x004fe20008000004 */
[C---:B------:R-:W-:Y:S01]  /*7e90*/  FMUL R2, R24.reuse, R5 ;  /* 0x0000000518027220 */ /* 0x040fe20000400000 */
[C---:B------:R-:W-:Y:S01]  /*7ea0*/  FMUL R3, R24.reuse, R6 ;  /* 0x0000000618037220 */ /* 0x040fe20000400000 */
[C---:B---3--:R-:W-:Y:S01]  /*7eb0*/  FFMA R28, R27.reuse, R32, R0 ;  /* 0x000000201b1c7223 */ /* 0x048fe20000000000 */
        /* <DEDUP_REMOVED lines=11> */
[C---:B------:R-:W-:Y:S01]  /*7f70*/  FMUL R9, R24.reuse, R13 ;  /* 0x0000000d18097220 */ /* 0x040fe20000400000 */
[C---:B------:R-:W-:Y:S01]  /*7f80*/  FFMA R6, R27.reuse, R38, R6 ;  /* 0x000000261b067223 */ /* 0x040fe20000000006 */
[C---:B------:R-:W-:Y:S01]  /*7f90*/  FMUL R10, R24.reuse, R14 ;  /* 0x0000000e180a7220 */ /* 0x040fe20000400000 */
[C---:B------:R-:W-:Y:S01]  /*7fa0*/  FFMA R7, R27.reuse, R39, R11 ;  /* 0x000000271b077223 */ /* 0x040fe2000000000b */
[C---:B------:R-:W-:Y:S01]  /*7fb0*/  FMUL R15, R24.reuse, R15 ;  /* 0x0000000f180f7220 */ /* 0x040fe20000400000 */
[----:B------:R-:W-:Y:S01]  /*7fc0*/  SYNCS.ARRIVE.TRANS64.RED.A1T0 RZ, [UR4], RZ ;  /* 0x000000ffffff79a7 */ /* 0x000fe20008100404 */
[----:B------:R1:W-:Y:S01]  /*7fd0*/  STSM.16.M88.4 [R69+0x6400], R28 ;  /* 0x0064001c45007844 */ /* 0x0003e20000000200 */
        /* <DEDUP_REMOVED lines=13> */
[----:B------:R-:W-:Y:S05]  /*80b0*/  FFMA R15, R27, R47, R19 ;  /* 0x0000002f1b0f7223 */ /* 0x000fea0000000013 */
        /* <DEDUP_REMOVED lines=19> */
.L_x_136:
[----:B------:R-:W-:Y:S05]  /*81f0*/  BSYNC.RECONVERGENT B0 ;  /* 0x0000000000007941 */ /* 0x000fea0003800200 */
.L_x_135:
[----:B------:R-:W-:Y:S01]  /*8200*/  BAR.SYNC.DEFER_BLOCKING 0x1, 0x80 ;  /* 0x0042000000007b1d */ /* 0x000fe20000010000 */
[----:B------:R-:W-:Y:S01]  /*8210*/  UISETP.NE.AND UP0, UPT, UR47, -0x4, UPT ;  /* 0xfffffffc2f00788c */ /* 0x000fe2000bf05270 */
[----:B------:R-:W-:Y:S08]  /*8220*/  IADD3 R22, PT, PT, R22, 0x1, RZ ;  /* 0x0000000116167810 */ /* 0x000ff00007ffe0ff */
[----:B------:R-:W-:Y:S05]  /*8230*/  BRA.U !UP0, `(.L_x_137) ;  /* 0x0000000108247547 */ /* 0x000fea000b800000 */
[----:B------:R-:W-:Y:S01]  /*8240*/  ISETP.NE.AND P0, PT, R66, RZ, PT ;  /* 0x000000ff4200720c */ /* 0x000fe20003f05270 */
[----:B------:R-:W-:Y:S01]  /*8250*/  IMAD.U32 R0, RZ, RZ, UR46 ;  /* 0x0000002eff007e24 */ /* 0x000fe2000f8e00ff */
[----:B------:R-:W-:Y:S04]  /*8260*/  UIADD3 UR4, UPT, UPT, UR46, 0x1, URZ ;  /* 0x000000012e047890 */ /* 0x000fe8000fffe0ff */
[----:B------:R-:W-:Y:S04]  /*8270*/  UISETP.NE.AND UP0, UPT, UR4, 0x4, UPT ;  /* 0x000000040400788c */ /* 0x000fe8000bf05270 */
[----:B------:R-:W-:Y:S03]  /*8280*/  USEL UR46, UR4, URZ, UP0 ;  /* 0x000000ff042e7287 */ /* 0x000fe60008000000 */
[----:B------:R-:W-:Y:S05]  /*8290*/  @P0 LEA R0, R0, UR44, 0x3 ;  /* 0x0000002c00000c11 */ /* 0x000fea000f8e18ff */
[----:B------:R-:W-:Y:S05]  /*82a0*/  @P0 VIADD R0, R0, 0xa0 ;  /* 0x000000a000000836 */ /* 0x000fea0000000000 */
[----:B------:R-:W-:Y:S04]  /*82b0*/  @P0 PRMT R0, R72, 0x654, R0 ;  /* 0x0000065448000816 */ /* 0x000fe80000000000 */
[----:B------:R2:W-:Y:S03]  /*82c0*/  @P0 SYNCS.ARRIVE.TRANS64.RED.A1T0 RZ, [R0+URZ], RZ ;  /* 0x000000ff00ff09a7 */ /* 0x0005e600081004ff */
.L_x_137:
[----:B------:R-:W-:Y:S01]  /*82d0*/  R2UR UR5, R54 ;  /* 0x00000000360572ca */ /* 0x000fe200000e0000 */
[----:B------:R-:W-:Y:S01]  /*82e0*/  UISETP.NE.AND UP0, UPT, UR61, URZ, UPT ;  /* 0x000000ff3d00728c */ /* 0x000fe2000bf05270 */
[----:B------:R-:W-:Y:S01]  /*82f0*/  R2UR UR4, R55 ;  /* 0x00000000370472ca */ /* 0x000fe200000e0000 */
[----:B------:R-:W-:Y:S01]  /*8300*/  UIADD3 UR47, UPT, UPT, UR47, 0x4, URZ ;  /* 0x000000042f2f7890 */ /* 0x000fe2000fffe0ff */
[----:B------:R-:W-:Y:S01]  /*8310*/  ISETP.NE.AND P0, PT, R59, 0x2, PT ;  /* 0x000000023b00780c */ /* 0x000fe20003f05270 */
[----:B------:R-:W-:Y:S01]  /*8320*/  UMOV UR36, UR60 ;  /* 0x0000003c00247c82 */ /* 0x000fe20008000000 */
[----:B------:R-:W-:Y:S02]  /*8330*/  ISETP.NE.AND P1, PT, R22, 0x4, PT ;  /* 0x000000041600780c */ /* 0x000fe40003f25270 */
[----:B------:R-:W-:Y:S02]  /*8340*/  SEL R2, RZ, 0x1, P0 ;  /* 0x00000001ff027807 */ /* 0x000fe40000000000 */
[----:B--2---:R-:W-:Y:S02]  /*8350*/  SEL R0, RZ, 0x1, P1 ;  /* 0x00000001ff007807 */ /* 0x004fe40000800000 */
[----:B------:R-:W-:Y:S01]  /*8360*/  LOP3.LUT R60, R60, R2, RZ, 0x3c, !PT ;  /* 0x000000023c3c7212 */ /* 0x000fe200078e3cff */
[----:B------:R-:W-:Y:S01]  /*8370*/  UIADD3 UR20, UPT, UPT, UR37, UR5, URZ ;  /* 0x0000000525147290 */ /* 0x000fe2000fffe0ff */
[----:B------:R-:W-:Y:S01]  /*8380*/  LOP3.LUT R61, R61, R0, RZ, 0x3c, !PT ;  /* 0x000000003d3d7212 */ /* 0x000fe200078e3cff */
[----:B------:R-:W-:Y:S01]  /*8390*/  UIADD3 UR16, UPT, UPT, UR38, UR4, URZ ;  /* 0x0000000426107290 */ /* 0x000fe2000fffe0ff */
[----:B------:R-:W-:Y:S02]  /*83a0*/  SEL R59, R59, RZ, P0 ;  /* 0x000000ff3b3b7207 */ /* 0x000fe40000000000 */
[----:B------:R-:W-:Y:S01]  /*83b0*/  SEL R22, R22, RZ, P1 ;  /* 0x000000ff16167207 */ /* 0x000fe20000800000 */
[----:B------:R-:W-:Y:S08]  /*83c0*/  BRA.U UP0, `(.L_x_138) ;  /* 0xffffffd100987547 */ /* 0x000ff0000b83ffff */
[----:B------:R-:W-:-:S13]  /*83d0*/  R2UR UR4, R56 ;  /* 0x00000000380472ca */ /* 0x000fda00000e0000 */
[----:B------:R-:W-:-:S09]  /*83e0*/  UISETP.NE.AND UP0, UPT, UR4, URZ, UPT ;  /* 0x000000ff0400728c */ /* 0x000fd2000bf05270 */
[----:B------:R-:W-:Y:S05]  /*83f0*/  BRA.U !UP0, `(.L_x_139) ;  /* 0x0000000108487547 */ /* 0x000fea000b800000 */
[----:B------:R-:W2:Y:S02]  /*8400*/  LDCU.64 UR4, c[0x0][0x890] ;  /* 0x00011200ff0477ac */ /* 0x000ea40008000a00 */
[----:B--2---:R-:W-:-:S04]  /*8410*/  UISETP.NE.U32.AND UP0, UPT, UR4, URZ, UPT ;  /* 0x000000ff0400728c */ /* 0x004fc8000bf05070 */
[----:B------:R-:W-:-:S09]  /*8420*/  UISETP.NE.AND.EX UP0, UPT, UR5, URZ, UPT, UP0 ;  /* 0x000000ff0500728c */ /* 0x000fd2000bf05300 */
[----:B------:R-:W-:Y:S05]  /*8430*/  BRA.U UP0, `(.L_x_140) ;  /* 0x00000001000c7547 */ /* 0x000fea000b800000 */
[----:B------:R-:W-:-:S13]  /*8440*/  FSETP.NEU.AND P0, PT, R27, RZ, PT ;  /* 0x000000ff1b00720b */ /* 0x000fda0003f0d000 */
[----:B------:R-:W-:Y:S05]  /*8450*/  @!P0 EXIT ;  /* 0x000000000000894d */ /* 0x000fea0003800000 */
[----:B------:R-:W-:Y:S05]  /*8460*/  BRA `(.L_x_139) ;  /* 0x00000000002c7947 */ /* 0x000fea0003800000 */
.L_x_140:
[----:B------:R-:W-:Y:S01]  /*8470*/  ISETP.NE.AND P0, PT, R58, RZ, PT ;  /* 0x000000ff3a00720c */ /* 0x000fe20003f05270 */
[----:B------:R-:W-:-:S12]  /*8480*/  BSSY.RECONVERGENT B0, `(.L_x_139) ;  /* 0x0000009000007945 */ /* 0x000fd80003800200 */
[----:B------:R-:W-:Y:S05]  /*8490*/  @P0 BRA `(.L_x_141) ;  /* 0x0000000000140947 */ /* 0x000fea0003800000 */
[----:B------:R-:W2:Y:S02]  /*84a0*/  LDCU.64 UR4, c[0x0][0x888] ;  /* 0x00011100ff0477ac */ /* 0x000ea40008000a00 */
[----:B--2---:R-:W-:-:S04]  /*84b0*/  ISETP.NE.U32.AND P0, PT, RZ, UR4, PT ;  /* 0x00000004ff007c0c */ /* 0x004fc8000bf05070 */
[----:B------:R-:W-:-:S13]  /*84c0*/  ISETP.NE.AND.EX P0, PT, RZ, UR5, PT, P0 ;  /* 0x00000005ff007c0c */ /* 0x000fda000bf05300 */
[----:B------:R-:W-:Y:S05]  /*84d0*/  @!P0 EXIT ;  /* 0x000000000000894d */ /* 0x000fea0003800000 */
[----:B------:R-:W-:Y:S05]  /*84e0*/  BRA `(.L_x_142) ;  /* 0x0000000000087947 */ /* 0x000fea0003800000 */
.L_x_141:
[----:B------:R-:W-:-:S13]  /*84f0*/  FSETP.NEU.AND P0, PT, R27, RZ, PT ;  /* 0x000000ff1b00720b */ /* 0x000fda0003f0d000 */
[----:B------:R-:W-:Y:S05]  /*8500*/  @!P0 EXIT ;  /* 0x000000000000894d */ /* 0x000fea0003800000 */
.L_x_142:
[----:B------:R-:W-:Y:S05]  /*8510*/  BSYNC.RECONVERGENT B0 ;  /* 0x0000000000007941 */ /* 0x000fea0003800200 */
.L_x_139:
[----:B------:R-:W2:Y:S01]  /*8520*/  S2UR UR5, SR_CgaCtaId ;  /* 0x00000000000579c3 */ /* 0x000ea20000008800 */
[----:B------:R-:W-:Y:S01]  /*8530*/  ULEA UR4, UR46, UR44, 0x3 ;  /* 0x0000002c2e047291 */ /* 0x000fe2000f8e18ff */
[----:B------:R-:W-:-:S04]  /*8540*/  DEPBAR.LE SB0, 0x0 ;  /* 0x000080000000791a */ /* 0x000fc80000000000 */
[----:B------:R-:W-:-:S04]  /*8550*/  UIADD3 UR4, UPT, UPT, UR4, 0xa0, URZ ;  /* 0x000000a004047890 */ /* 0x000fc8000fffe0ff */
[----:B--2---:R-:W-:-:S09]  /*8560*/  UPRMT UR4, UR5, 0x654, UR4 ;  /* 0x0000065405047896 */ /* 0x004fd20008000004 */
[----:B------:R-:W-:Y:S01]  /*8570*/  SYNCS.ARRIVE.TRANS64.RED.A1T0 RZ, [UR4], RZ ;  /* 0x000000ffffff79a7 */ /* 0x000fe20008100404 */
[----:B------:R-:W-:Y:S05]  /*8580*/  EXIT ;  /* 0x000000000000794d */ /* 0x000fea0003800000 */
.L_x_25:
[----:B--2---:R2:W3:Y:S02]  /*8590*/  SYNCS.PHASECHK.TRANS64.TRYWAIT P0, [R0+URZ+0x140], R2 ;  /* 0x00014002000075a7 */ /* 0x0044e400080011ff */
[----:B---3--:R-:W-:Y:S05]  /*85a0*/  @!P0 NANOSLEEP.SYNCS 0x989680 ;  /* 0x009896800000895d */ /* 0x008fea0003900000 */
[----:B------:R-:W3:Y:S02]  /*85b0*/  @!P0 SYNCS.PHASECHK.TRANS64 P0, [R0+URZ+0x140], R2 ;  /* 0x00014002000085a7 */ /* 0x000ee400080010ff */
[----:B---3--:R-:W-:Y:S05]  /*85c0*/  @!P0 BRA `(.L_x_25) ;  /* 0xfffffffc00f08947 */ /* 0x008fea000383ffff */
[----:B------:R-:W-:Y:S05]  /*85d0*/  BRA `(.L_x_143) ;  /* 0xffffff9400107947 */ /* 0x000fea000383ffff */
.L_x_28:
[----:B--2---:R-:W-:-:S07]  /*85e0*/  MOV R0, UR33 ;  /* 0x0000002100007c02 */ /* 0x004fce0008000f00 */
.L_x_144:
[----:B--2---:R2:W3:Y:S02]  /*85f0*/  SYNCS.PHASECHK.TRANS64.TRYWAIT P0, [R0+URZ+0x40], R3 ;  /* 0x00004003000075a7 */ /* 0x0044e400080011ff */
[----:B---3--:R-:W-:Y:S05]  /*8600*/  @!P0 NANOSLEEP.SYNCS 0x989680 ;  /* 0x009896800000895d */ /* 0x008fea0003900000 */
[----:B------:R-:W3:Y:S02]  /*8610*/  @!P0 SYNCS.PHASECHK.TRANS64 P0, [R0+URZ+0x40], R3 ;  /* 0x00004003000085a7 */ /* 0x000ee400080010ff */
[----:B---3--:R-:W-:Y:S05]  /*8620*/  @!P0 BRA `(.L_x_144) ;  /* 0xfffffffc00f08947 */ /* 0x008fea000383ffff */
[----:B------:R-:W-:Y:S05]  /*8630*/  BRA `(.L_x_27) ;  /* 0xffffff9400507947 */ /* 0x000fea000383ffff */
.L_x_35:
[----:B-1----:R-:W-:-:S07]  /*8640*/  MOV R0, UR17 ;  /* 0x0000001100007c02 */ /* 0x002fce0008000f00 */
.L_x_145:
[----:B-1----:R1:W2:Y:S02]  /*8650*/  SYNCS.PHASECHK.TRANS64.TRYWAIT P0, [R0+URZ+0x40], R3 ;  /* 0x00004003000075a7 */ /* 0x0022a400080011ff */
[----:B--2---:R-:W-:Y:S05]  /*8660*/  @!P0 NANOSLEEP.SYNCS 0x989680 ;  /* 0x009896800000895d */ /* 0x004fea0003900000 */
[----:B------:R-:W2:Y:S02]  /*8670*/  @!P0 SYNCS.PHASECHK.TRANS64 P0, [R0+URZ+0x40], R3 ;  /* 0x00004003000085a7 */ /* 0x000ea400080010ff */
[----:B--2---:R-:W-:Y:S05]  /*8680*/  @!P0 BRA `(.L_x_145) ;  /* 0xfffffffc00f08947 */ /* 0x004fea000383ffff */
[----:B------:R-:W-:Y:S05]  /*8690*/  BRA `(.L_x_34) ;  /* 0xffffff9800107947 */ /* 0x000fea000383ffff */
.L_x_40:
[----:B-1----:R1:W2:Y:S02]  /*86a0*/  SYNCS.PHASECHK.TRANS64.TRYWAIT P0, [R3+URZ+0xd0], R0 ;  /* 0x0000d000030075a7 */ /* 0x0022a400080011ff */
[----:B--2---:R-:W-:Y:S05]  /*86b0*/  @!P0 NANOSLEEP.SYNCS 0x989680 ;  /* 0x009896800000895d */ /* 0x004fea0003900000 */
[----:B------:R-:W2:Y:S02]  /*86c0*/  @!P0 SYNCS.PHASECHK.TRANS64 P0, [R3+URZ+0xd0], R0 ;  /* 0x0000d000030085a7 */ /* 0x000ea400080010ff */
[----:B--2---:R-:W-:Y:S05]  /*86d0*/  @!P0 BRA `(.L_x_40) ;  /* 0xfffffffc00f08947 */ /* 0x004fea000383ffff */
[----:B------:R-:W-:Y:S05]  /*86e0*/  BRA `(.L_x_146) ;  /* 0xffffff9800b07947 */ /* 0x000fea000383ffff */
.L_x_44:
[----:B------:R-:W-:-:S07]  /*86f0*/  MOV R0, UR4 ;  /* 0x0000000400007c02 */ /* 0x000fce0008000f00 */
.L_x_147:
[----:B-1----:R1:W2:Y:S02]  /*8700*/  SYNCS.PHASECHK.TRANS64.TRYWAIT P0, [R0+URZ], R2 ;  /* 0x00000002000075a7 */ /* 0x0022a400080011ff */
[----:B--2---:R-:W-:Y:S05]  /*8710*/  @!P0 NANOSLEEP.SYNCS 0x989680 ;  /* 0x009896800000895d */ /* 0x004fea0003900000 */
[----:B------:R-:W2:Y:S02]  /*8720*/  @!P0 SYNCS.PHASECHK.TRANS64 P0, [R0+URZ], R2 ;  /* 0x00000002000085a7 */ /* 0x000ea400080010ff */
[----:B--2---:R-:W-:Y:S05]  /*8730*/  @!P0 BRA `(.L_x_147) ;  /* 0xfffffffc00f08947 */ /* 0x004fea000383ffff */
[----:B------:R-:W-:Y:S05]  /*8740*/  BRA `(.L_x_148) ;  /* 0xffffffa0005c7947 */ /* 0x000fea000383ffff */
.L_x_45:
[----:B------:R-:W-:-:S07]  /*8750*/  MOV R0, UR5 ;  /* 0x0000000500007c02 */ /* 0x000fce0008000f00 */
.L_x_149:
[----:B-1----:R1:W2:Y:S02]  /*8760*/  SYNCS.PHASECHK.TRANS64.TRYWAIT P0, [R0+URZ], R3 ;  /* 0x00000003000075a7 */ /* 0x0022a400080011ff */
[----:B--2---:R-:W-:Y:S05]  /*8770*/  @!P0 NANOSLEEP.SYNCS 0x989680 ;  /* 0x009896800000895d */ /* 0x004fea0003900000 */
[----:B------:R-:W2:Y:S02]  /*8780*/  @!P0 SYNCS.PHASECHK.TRANS64 P0, [R0+URZ], R3 ;  /* 0x00000003000085a7 */ /* 0x000ea400080010ff */
[----:B--2---:R-:W-:Y:S05]  /*8790*/  @!P0 BRA `(.L_x_149) ;  /* 0xfffffffc00f08947 */ /* 0x004fea000383ffff */
[----:B------:R-:W-:Y:S05]  /*87a0*/  BRA `(.L_x_150) ;  /* 0xffffffa000687947 */ /* 0x000fea000383ffff */
.L_x_46:
[----:B------:R-:W-:-:S07]  /*87b0*/  MOV R0, UR5 ;  /* 0x0000000500007c02 */ /* 0x000fce0008000f00 */
.L_x_151:
[----:B-1----:R1:W2:Y:S02]  /*87c0*/  SYNCS.PHASECHK.TRANS64.TRYWAIT P0, [R0+URZ], R3 ;  /* 0x00000003000075a7 */ /* 0x0022a400080011ff */
[----:B--2---:R-:W-:Y:S05]  /*87d0*/  @!P0 NANOSLEEP.SYNCS 0x989680 ;  /* 0x009896800000895d */ /* 0x004fea0003900000 */
[----:B------:R-:W2:Y:S02]  /*87e0*/  @!P0 SYNCS.PHASECHK.TRANS64 P0, [R0+URZ], R3 ;  /* 0x00000003000085a7 */ /* 0x000ea400080010ff */
[----:B--2---:R-:W-:Y:S05]  /*87f0*/  @!P0 BRA `(.L_x_151) ;  /* 0xfffffffc00f08947 */ /* 0x004fea000383ffff */
[----:B------:R-:W-:Y:S05]  /*8800*/  BRA `(.L_x_152) ;  /* 0xffffffa000747947 */ /* 0x000fea000383ffff */
.L_x_47:
[----:B------:R-:W-:-:S07]  /*8810*/  MOV R0, UR5 ;  /* 0x0000000500007c02 */ /* 0x000fce0008000f00 */
.L_x_153:
[----:B-1----:R1:W2:Y:S02]  /*8820*/  SYNCS.PHASECHK.TRANS64.TRYWAIT P0, [R0+URZ], R3 ;  /* 0x00000003000075a7 */ /* 0x0022a400080011ff */
[----:B--2---:R-:W-:Y:S05]  /*8830*/  @!P0 NANOSLEEP.SYNCS 0x989680 ;  /* 0x009896800000895d */ /* 0x004fea0003900000 */
[----:B------:R-:W2:Y:S02]  /*8840*/  @!P0 SYNCS.PHASECHK.TRANS64 P0, [R0+URZ], R3 ;  /* 0x00000003000085a7 */ /* 0x000ea400080010ff */
[----:B--2---:R-:W-:Y:S05]  /*8850*/  @!P0 BRA `(.L_x_153) ;  /* 0xfffffffc00f08947 */ /* 0x004fea000383ffff */
[----:B------:R-:W-:Y:S05]  /*8860*/  BRA `(.L_x_154) ;  /* 0xffffffa000807947 */ /* 0x000fea000383ffff */
.L_x_48:
[----:B------:R-:W-:-:S07]  /*8870*/  MOV R0, UR5 ;  /* 0x0000000500007c02 */ /* 0x000fce0008000f00 */
.L_x_155:
[----:B-1----:R1:W2:Y:S02]  /*8880*/  SYNCS.PHASECHK.TRANS64.TRYWAIT P0, [R0+URZ], R3 ;  /* 0x00000003000075a7 */ /* 0x0022a400080011ff */
[----:B--2---:R-:W-:Y:S05]  /*8890*/  @!P0 NANOSLEEP.SYNCS 0x989680 ;  /* 0x009896800000895d */ /* 0x004fea0003900000 */
[----:B------:R-:W2:Y:S02]  /*88a0*/  @!P0 SYNCS.PHASECHK.TRANS64 P0, [R0+URZ], R3 ;  /* 0x00000003000085a7 */ /* 0x000ea400080010ff */
[----:B--2---:R-:W-:Y:S05]  /*88b0*/  @!P0 BRA `(.L_x_155) ;  /* 0xfffffffc00f08947 */ /* 0x004fea000383ffff */
[----:B------:R-:W-:Y:S05]  /*88c0*/  BRA `(.L_x_156) ;  /* 0xffffffa0008c7947 */ /* 0x000fea000383ffff */
.L_x_49:
[----:B------:R-:W-:-:S07]  /*88d0*/  MOV R0, UR5 ;  /* 0x0000000500007c02 */ /* 0x000fce0008000f00 */
.L_x_157:
[----:B-1----:R1:W2:Y:S02]  /*88e0*/  SYNCS.PHASECHK.TRANS64.TRYWAIT P0, [R0+URZ], R3 ;  /* 0x00000003000075a7 */ /* 0x0022a400080011ff */
[----:B--2---:R-:W-:Y:S05]  /*88f0*/  @!P0 NANOSLEEP.SYNCS 0x989680 ;  /* 0x009896800000895d */ /* 0x004fea0003900000 */
[----:B------:R-:W2:Y:S02]  /*8900*/  @!P0 SYNCS.PHASECHK.TRANS64 P0, [R0+URZ], R3 ;  /* 0x00000003000085a7 */ /* 0x000ea400080010ff */
[----:B--2---:R-:W-:Y:S05]  /*8910*/  @!P0 BRA `(.L_x_157) ;  /* 0xfffffffc00f08947 */ /* 0x004fea000383ffff */
[----:B------:R-:W-:Y:S05]  /*8920*/  BRA `(.L_x_158) ;  /* 0xffffffa000987947 */ /* 0x000fea000383ffff */
.L_x_50:
[----:B------:R-:W-:-:S07]  /*8930*/  MOV R0, UR5 ;  /* 0x0000000500007c02 */ /* 0x000fce0008000f00 */
.L_x_159:
[----:B-1----:R1:W2:Y:S02]  /*8940*/  SYNCS.PHASECHK.TRANS64.TRYWAIT P0, [R0+URZ], R3 ;  /* 0x00000003000075a7 */ /* 0x0022a400080011ff */
[----:B--2---:R-:W-:Y:S05]  /*8950*/  @!P0 NANOSLEEP.SYNCS 0x989680 ;  /* 0x009896800000895d */ /* 0x004fea0003900000 */
[----:B------:R-:W2:Y:S02]  /*8960*/  @!P0 SYNCS.PHASECHK.TRANS64 P0, [R0+URZ], R3 ;  /* 0x00000003000085a7 */ /* 0x000ea400080010ff */
[----:B--2---:R-:W-:Y:S05]  /*8970*/  @!P0 BRA `(.L_x_159) ;  /* 0xfffffffc00f08947 */ /* 0x004fea000383ffff */
[----:B------:R-:W-:Y:S05]  /*8980*/  BRA `(.L_x_160) ;  /* 0xffffffa000a47947 */ /* 0x000fea000383ffff */
.L_x_53:
[----:B-1----:R1:W2:Y:S02]  /*8990*/  SYNCS.PHASECHK.TRANS64.TRYWAIT P0, [R2+URZ+0x130], R4 ;  /* 0x00013004020075a7 */ /* 0x0022a400080011ff */
[----:B--2---:R-:W-:Y:S05]  /*89a0*/  @!P0 NANOSLEEP.SYNCS 0x989680 ;  /* 0x009896800000895d */ /* 0x004fea0003900000 */
[----:B------:R-:W2:Y:S02]  /*89b0*/  @!P0 SYNCS.PHASECHK.TRANS64 P0, [R2+URZ+0x130], R4 ;  /* 0x00013004020085a7 */ /* 0x000ea400080010ff */
[----:B--2---:R-:W-:Y:S05]  /*89c0*/  @!P0 BRA `(.L_x_53) ;  /* 0xfffffffc00f08947 */ /* 0x004fea000383ffff */
[----:B------:R-:W-:Y:S05]  /*89d0*/  BRA `(.L_x_161) ;  /* 0xffffffa400087947 */ /* 0x000fea000383ffff */
.L_x_54:
[----:B------:R-:W-:-:S07]  /*89e0*/  MOV R2, UR4 ;  /* 0x0000000400027c02 */ /* 0x000fce0008000f00 */
.L_x_162:
[----:B-1----:R1:W2:Y:S02]  /*89f0*/  SYNCS.PHASECHK.TRANS64.TRYWAIT P0, [R2+URZ+0xe0], R5 ;  /* 0x0000e005020075a7 */ /* 0x0022a400080011ff */
[----:B--2---:R-:W-:Y:S05]  /*8a00*/  @!P0 NANOSLEEP.SYNCS 0x989680 ;  /* 0x009896800000895d */ /* 0x004fea0003900000 */
[----:B------:R-:W2:Y:S02]  /*8a10*/  @!P0 SYNCS.PHASECHK.TRANS64 P0, [R2+URZ+0xe0], R5 ;  /* 0x0000e005020085a7 */ /* 0x000ea400080010ff */
[----:B--2---:R-:W-:Y:S05]  /*8a20*/  @!P0 BRA `(.L_x_162) ;  /* 0xfffffffc00f08947 */ /* 0x004fea000383ffff */
[----:B------:R-:W-:Y:S05]  /*8a30*/  BRA `(.L_x_163) ;  /* 0xffffffa400187947 */ /* 0x000fea000383ffff */
.L_x_55:
[----:B-1----:R1:W2:Y:S02]  /*8a40*/  SYNCS.PHASECHK.TRANS64.TRYWAIT P1, [R2+URZ+0xd0], R4 ;  /* 0x0000d004020075a7 */ /* 0x0022a400080211ff */
[----:B--2---:R-:W-:Y:S05]  /*8a50*/  @!P1 NANOSLEEP.SYNCS 0x989680 ;  /* 0x009896800000995d */ /* 0x004fea0003900000 */
[----:B------:R-:W2:Y:S02]  /*8a60*/  @!P1 SYNCS.PHASECHK.TRANS64 P1, [R2+URZ+0xd0], R4 ;  /* 0x0000d004020095a7 */ /* 0x000ea400080210ff */
[----:B--2---:R-:W-:Y:S05]  /*8a70*/  @!P1 BRA `(.L_x_55) ;  /* 0xfffffffc00f09947 */ /* 0x004fea000383ffff */
[----:B------:R-:W-:Y:S05]  /*8a80*/  BRA `(.L_x_164) ;  /* 0xffffffa400487947 */ /* 0x000fea000383ffff */
.L_x_58:
[----:B------:R-:W-:-:S07]  /*8a90*/  MOV R0, UR4 ;  /* 0x0000000400007c02 */ /* 0x000fce0008000f00 */
.L_x_165:
[----:B-1----:R1:W2:Y:S02]  /*8aa0*/  SYNCS.PHASECHK.TRANS64.TRYWAIT P0, [R0+URZ+0xe0], R2 ;  /* 0x0000e002000075a7 */ /* 0x0022a400080011ff */
[----:B--2---:R-:W-:Y:S05]  /*8ab0*/  @!P0 NANOSLEEP.SYNCS 0x989680 ;  /* 0x009896800000895d */ /* 0x004fea0003900000 */
[----:B------:R-:W2:Y:S02]  /*8ac0*/  @!P0 SYNCS.PHASECHK.TRANS64 P0, [R0+URZ+0xe0], R2 ;  /* 0x0000e002000085a7 */ /* 0x000ea400080010ff */
[----:B--2---:R-:W-:Y:S05]  /*8ad0*/  @!P0 BRA `(.L_x_165) ;  /* 0xfffffffc00f08947 */ /* 0x004fea000383ffff */
[----:B------:R-:W-:Y:S05]  /*8ae0*/  BRA `(.L_x_57) ;  /* 0xffffffa4009c7947 */ /* 0x000fea000383ffff */
.L_x_65:
[----:B-1----:R1:W2:Y:S02]  /*8af0*/  SYNCS.PHASECHK.TRANS64.TRYWAIT P1, [R0+URZ+0xd0], R2 ;  /* 0x0000d002000075a7 */ /* 0x0022a400080211ff */
[----:B--2---:R-:W-:Y:S05]  /*8b00*/  @!P1 NANOSLEEP.SYNCS 0x989680 ;  /* 0x009896800000995d */ /* 0x004fea0003900000 */
[----:B------:R-:W2:Y:S02]  /*8b10*/  @!P1 SYNCS.PHASECHK.TRANS64 P1, [R0+URZ+0xd0], R2 ;  /* 0x0000d002000095a7 */ /* 0x000ea400080210ff */
[----:B--2---:R-:W-:Y:S05]  /*8b20*/  @!P1 BRA `(.L_x_65) ;  /* 0xfffffffc00f09947 */ /* 0x004fea000383ffff */
[----:B------:R-:W-:Y:S05]  /*8b30*/  BRA `(.L_x_166) ;  /* 0xffffffac00147947 */ /* 0x000fea000383ffff */
.L_x_66:
[----:B------:R-:W-:-:S07]  /*8b40*/  MOV R2, UR31 ;  /* 0x0000001f00027c02 */ /* 0x000fce0008000f00 */
.L_x_167:
[----:B-1----:R1:W2:Y:S02]  /*8b50*/  SYNCS.PHASECHK.TRANS64.TRYWAIT P0, [R2+URZ+0x110], R0 ;  /* 0x00011000020075a7 */ /* 0x0022a400080011ff */
[----:B--2---:R-:W-:Y:S05]  /*8b60*/  @!P0 NANOSLEEP.SYNCS 0x989680 ;  /* 0x009896800000895d */ /* 0x004fea0003900000 */
[----:B------:R-:W2:Y:S02]  /*8b70*/  @!P0 SYNCS.PHASECHK.TRANS64 P0, [R2+URZ+0x110], R0 ;  /* 0x00011000020085a7 */ /* 0x000ea400080010ff */
[----:B--2---:R-:W-:Y:S05]  /*8b80*/  @!P0 BRA `(.L_x_167) ;  /* 0xfffffffc00f08947 */ /* 0x004fea000383ffff */
[----:B------:R-:W-:Y:S05]  /*8b90*/  BRA `(.L_x_168) ;  /* 0xffffffac00647947 */ /* 0x000fea000383ffff */
.L_x_69:
[----:B------:R-:W-:Y:S07]  /*8ba0*/  MOV R0, UR5 ;  /* 0x0000000500007c02 */ /* 0x000fee0008000f00 */
.L_x_169:
[----:B-1----:R1:W2:Y:S02]  /*8bb0*/  SYNCS.PHASECHK.TRANS64.TRYWAIT P0, [R0+URZ], R2 ;  /* 0x00000002000075a7 */ /* 0x0022a400080011ff */
[----:B--2---:R-:W-:Y:S05]  /*8bc0*/  @!P0 NANOSLEEP.SYNCS 0x989680 ;  /* 0x009896800000895d */ /* 0x004fea0003900000 */
[----:B------:R-:W2:Y:S02]  /*8bd0*/  @!P0 SYNCS.PHASECHK.TRANS64 P0, [R0+URZ], R2 ;  /* 0x00000002000085a7 */ /* 0x000ea400080010ff */
[----:B--2---:R-:W-:Y:S05]  /*8be0*/  @!P0 BRA `(.L_x_169) ;  /* 0xfffffffc00f08947 */ /* 0x004fea000383ffff */
[----:B------:R-:W-:Y:S05]  /*8bf0*/  BRA `(.L_x_68) ;  /* 0xffffffac00807947 */ /* 0x000fea000383ffff */
.L_x_72:
[----:B------:R-:W-:-:S07]  /*8c00*/  MOV R0, UR4 ;  /* 0x0000000400007c02 */ /* 0x000fce0008000f00 */
.L_x_170:
[----:B--2---:R2:W4:Y:S02]  /*8c10*/  SYNCS.PHASECHK.TRANS64.TRYWAIT P0, [R0+URZ], R2 ;  /* 0x00000002000075a7 */ /* 0x00452400080011ff */
[----:B----4-:R-:W-:Y:S05]  /*8c20*/  @!P0 NANOSLEEP.SYNCS 0x989680 ;  /* 0x009896800000895d */ /* 0x010fea0003900000 */
[----:B------:R-:W4:Y:S02]  /*8c30*/  @!P0 SYNCS.PHASECHK.TRANS64 P0, [R0+URZ], R2 ;  /* 0x00000002000085a7 */ /* 0x000f2400080010ff */
[----:B----4-:R-:W-:Y:S05]  /*8c40*/  @!P0 BRA `(.L_x_170) ;  /* 0xfffffffc00f08947 */ /* 0x010fea000383ffff */
[----:B------:R-:W-:Y:S05]  /*8c50*/  BRA `(.L_x_171) ;  /* 0xffffffb0005c7947 */ /* 0x000fea000383ffff */
.L_x_73:
[----:B------:R-:W-:-:S07]  /*8c60*/  MOV R0, UR5 ;  /* 0x0000000500007c02 */ /* 0x000fce0008000f00 */
.L_x_172:
[----:B-1----:R1:W2:Y:S02]  /*8c70*/  SYNCS.PHASECHK.TRANS64.TRYWAIT P0, [R0+URZ], R3 ;  /* 0x00000003000075a7 */ /* 0x0022a400080011ff */
[----:B--2---:R-:W-:Y:S05]  /*8c80*/  @!P0 NANOSLEEP.SYNCS 0x989680 ;  /* 0x009896800000895d */ /* 0x004fea0003900000 */
[----:B------:R-:W2:Y:S02]  /*8c90*/  @!P0 SYNCS.PHASECHK.TRANS64 P0, [R0+URZ], R3 ;  /* 0x00000003000085a7 */ /* 0x000ea400080010ff */
[----:B--2---:R-:W-:Y:S05]  /*8ca0*/  @!P0 BRA `(.L_x_172) ;  /* 0xfffffffc00f08947 */ /* 0x004fea000383ffff */
[----:B------:R-:W-:Y:S05]  /*8cb0*/  BRA `(.L_x_173) ;  /* 0xffffffb000687947 */ /* 0x000fea000383ffff */
.L_x_74:
[----:B------:R-:W-:-:S07]  /*8cc0*/  MOV R0, UR5 ;  /* 0x0000000500007c02 */ /* 0x000fce0008000f00 */
.L_x_174:
[----:B-1----:R1:W2:Y:S02]  /*8cd0*/  SYNCS.PHASECHK.TRANS64.TRYWAIT P0, [R0+URZ], R3 ;  /* 0x00000003000075a7 */ /* 0x0022a400080011ff */
[----:B--2---:R-:W-:Y:S05]  /*8ce0*/  @!P0 NANOSLEEP.SYNCS 0x989680 ;  /* 0x009896800000895d */ /* 0x004fea0003900000 */
[----:B------:R-:W2:Y:S02]  /*8cf0*/  @!P0 SYNCS.PHASECHK.TRANS64 P0, [R0+URZ], R3 ;  /* 0x00000003000085a7 */ /* 0x000ea400080010ff */
[----:B--2---:R-:W-:Y:S05]  /*8d00*/  @!P0 BRA `(.L_x_174) ;  /* 0xfffffffc00f08947 */ /* 0x004fea000383ffff */
[----:B------:R-:W-:Y:S05]  /*8d10*/  BRA `(.L_x_175) ;  /* 0xffffffb000747947 */ /* 0x000fea000383ffff */
.L_x_75:
[----:B-1----:R-:W-:-:S07]  /*8d20*/  MOV R0, UR4 ;  /* 0x0000000400007c02 */ /* 0x002fce0008000f00 */
.L_x_176:
[----:B-1----:R1:W2:Y:S02]  /*8d30*/  SYNCS.PHASECHK.TRANS64.TRYWAIT P0, [R0+URZ], R2 ;  /* 0x00000002000075a7 */ /* 0x0022a400080011ff */
[----:B--2---:R-:W-:Y:S05]  /*8d40*/  @!P0 NANOSLEEP.SYNCS 0x989680 ;  /* 0x009896800000895d */ /* 0x004fea0003900000 */
[----:B------:R-:W2:Y:S02]  /*8d50*/  @!P0 SYNCS.PHASECHK.TRANS64 P0, [R0+URZ], R2 ;  /* 0x00000002000085a7 */ /* 0x000ea400080010ff */
[----:B--2---:R-:W-:Y:S05]  /*8d60*/  @!P0 BRA `(.L_x_176) ;  /* 0xfffffffc00f08947 */ /* 0x004fea000383ffff */
[----:B------:R-:W-:Y:S05]  /*8d70*/  BRA `(.L_x_177) ;  /* 0xffffffb000807947 */ /* 0x000fea000383ffff */
.L_x_80:
[----:B--2---:R2:W3:Y:S02]  /*8d80*/  SYNCS.PHASECHK.TRANS64.TRYWAIT P0, [R12+URZ+0xd0], R0 ;  /* 0x0000d0000c0075a7 */ /* 0x0044e400080011ff */
[----:B---3--:R-:W-:Y:S05]  /*8d90*/  @!P0 NANOSLEEP.SYNCS 0x989680 ;  /* 0x009896800000895d */ /* 0x008fea0003900000 */
[----:B------:R-:W3:Y:S02]  /*8da0*/  @!P0 SYNCS.PHASECHK.TRANS64 P0, [R12+URZ+0xd0], R0 ;  /* 0x0000d0000c0085a7 */ /* 0x000ee400080010ff */
[----:B---3--:R-:W-:Y:S05]  /*8db0*/  @!P0 BRA `(.L_x_80) ;  /* 0xfffffffc00f08947 */ /* 0x008fea000383ffff */
[----:B------:R-:W-:Y:S05]  /*8dc0*/  BRA `(.L_x_178) ;  /* 0xffffffb400b07947 */ /* 0x000fea000383ffff */
.L_x_83:
[----:B--2---:R-:W-:Y:S07]  /*8dd0*/  MOV R0, UR21 ;  /* 0x0000001500007c02 */ /* 0x004fee0008000f00 */
.L_x_179:
[----:B--2---:R2:W3:Y:S02]  /*8de0*/  SYNCS.PHASECHK.TRANS64.TRYWAIT P2, [R0+URZ+0xc8], R6 ;  /* 0x0000c806000075a7 */ /* 0x0044e400080411ff */
[----:B---3--:R-:W-:Y:S05]  /*8df0*/  @!P2 NANOSLEEP.SYNCS 0x989680 ;  /* 0x009896800000a95d */ /* 0x008fea0003900000 */
[----:B------:R-:W3:Y:S02]  /*8e00*/  @!P2 SYNCS.PHASECHK.TRANS64 P2, [R0+URZ+0xc8], R6 ;  /* 0x0000c8060000a5a7 */ /* 0x000ee400080410ff */
[----:B---3--:R-:W-:Y:S05]  /*8e10*/  @!P2 BRA `(.L_x_179) ;  /* 0xfffffffc00f0a947 */ /* 0x008fea000383ffff */
[----:B------:R-:W-:Y:S05]  /*8e20*/  BRA `(.L_x_82) ;  /* 0xffffffbc00187947 */ /* 0x000fea000383ffff */
.L_x_86:
[----:B------:R-:W-:Y:S07]  /*8e30*/  MOV R0, UR21 ;  /* 0x0000001500007c02 */ /* 0x000fee0008000f00 */
.L_x_180:
[----:B--2---:R2:W3:Y:S02]  /*8e40*/  SYNCS.PHASECHK.TRANS64.TRYWAIT P0, [R0+URZ+0xa0], R9 ;  /* 0x0000a009000075a7 */ /* 0x0044e400080011ff */
[----:B---3--:R-:W-:Y:S05]  /*8e50*/  @!P0 NANOSLEEP.SYNCS 0x989680 ;  /* 0x009896800000895d */ /* 0x008fea0003900000 */
[----:B------:R-:W3:Y:S02]  /*8e60*/  @!P0 SYNCS.PHASECHK.TRANS64 P0, [R0+URZ+0xa0], R9 ;  /* 0x0000a009000085a7 */ /* 0x000ee400080010ff */
[----:B---3--:R-:W-:Y:S05]  /*8e70*/  @!P0 BRA `(.L_x_180) ;  /* 0xfffffffc00f08947 */ /* 0x008fea000383ffff */
[----:B------:R-:W-:Y:S05]  /*8e80*/  BRA `(.L_x_181) ;  /* 0xffffffbc00747947 */ /* 0x000fea000383ffff */
.L_x_87:
[----:B------:R-:W-:Y:S07]  /*8e90*/  MOV R0, UR21 ;  /* 0x0000001500007c02 */ /* 0x000fee0008000f00 */
.L_x_182:
[----:B--2---:R2:W3:Y:S02]  /*8ea0*/  SYNCS.PHASECHK.TRANS64.TRYWAIT P0, [R0+URZ+0xa8], R9 ;  /* 0x0000a809000075a7 */ /* 0x0044e400080011ff */
[----:B---3--:R-:W-:Y:S05]  /*8eb0*/  @!P0 NANOSLEEP.SYNCS 0x989680 ;  /* 0x009896800000895d */ /* 0x008fea0003900000 */
[----:B------:R-:W3:Y:S02]  /*8ec0*/  @!P0 SYNCS.PHASECHK.TRANS64 P0, [R0+URZ+0xa8], R9 ;  /* 0x0000a809000085a7 */ /* 0x000ee400080010ff */
[----:B---3--:R-:W-:Y:S05]  /*8ed0*/  @!P0 BRA `(.L_x_182) ;  /* 0xfffffffc00f08947 */ /* 0x008fea000383ffff */
[----:B------:R-:W-:Y:S05]  /*8ee0*/  BRA `(.L_x_183) ;  /* 0xffffffbc00ac7947 */ /* 0x000fea000383ffff */
.L_x_88:
[----:B------:R-:W-:Y:S07]  /*8ef0*/  MOV R0, UR21 ;  /* 0x0000001500007c02 */ /* 0x000fee0008000f00 */
.L_x_184:
[----:B--2---:R2:W3:Y:S02]  /*8f00*/  SYNCS.PHASECHK.TRANS64.TRYWAIT P0, [R0+URZ+0xb0], R9 ;  /* 0x0000b009000075a7 */ /* 0x0044e400080011ff */
[----:B---3--:R-:W-:Y:S05]  /*8f10*/  @!P0 NANOSLEEP.SYNCS 0x989680 ;  /* 0x009896800000895d */ /* 0x008fea0003900000 */
[----:B------:R-:W3:Y:S02]  /*8f20*/  @!P0 SYNCS.PHASECHK.TRANS64 P0, [R0+URZ+0xb0], R9 ;  /* 0x0000b009000085a7 */ /* 0x000ee400080010ff */
[----:B---3--:R-:W-:Y:S05]  /*8f30*/  @!P0 BRA `(.L_x_184) ;  /* 0xfffffffc00f08947 */ /* 0x008fea000383ffff */
[----:B------:R-:W-:Y:S05]  /*8f40*/  BRA `(.L_x_185) ;  /* 0xffffffbc00f07947 */ /* 0x000fea000383ffff */
.L_x_89:
[----:B------:R-:W-:Y:S07]  /*8f50*/  MOV R0, UR21 ;  /* 0x0000001500007c02 */ /* 0x000fee0008000f00 */
.L_x_186:
[----:B--2---:R2:W3:Y:S02]  /*8f60*/  SYNCS.PHASECHK.TRANS64.TRYWAIT P0, [R0+URZ+0xb8], R9 ;  /* 0x0000b809000075a7 */ /* 0x0044e400080011ff */
[----:B---3--:R-:W-:Y:S05]  /*8f70*/  @!P0 NANOSLEEP.SYNCS 0x989680 ;  /* 0x009896800000895d */ /* 0x008fea0003900000 */
[----:B------:R-:W3:Y:S02]  /*8f80*/  @!P0 SYNCS.PHASECHK.TRANS64 P0, [R0+URZ+0xb8], R9 ;  /* 0x0000b809000085a7 */ /* 0x000ee400080010ff */
[----:B---3--:R-:W-:Y:S05]  /*8f90*/  @!P0 BRA `(.L_x_186) ;  /* 0xfffffffc00f08947 */ /* 0x008fea000383ffff */
[----:B------:R-:W-:Y:S05]  /*8fa0*/  BRA `(.L_x_187) ;  /* 0xffffffc000307947 */ /* 0x000fea000383ffff */
.L_x_91:
[----:B------:R-:W-:-:S07]  /*8fb0*/  MOV R0, UR21 ;  /* 0x0000001500007c02 */ /* 0x000fce0008000f00 */
.L_x_188:
[----:B---3--:R3:W4:Y:S02]  /*8fc0*/  SYNCS.PHASECHK.TRANS64.TRYWAIT P0, [R0+URZ+0xa0], R2 ;  /* 0x0000a002000075a7 */ /* 0x00872400080011ff */
[----:B----4-:R-:W-:Y:S05]  /*8fd0*/  @!P0 NANOSLEEP.SYNCS 0x989680 ;  /* 0x009896800000895d */ /* 0x010fea0003900000 */
[----:B------:R-:W4:Y:S02]  /*8fe0*/  @!P0 SYNCS.PHASECHK.TRANS64 P0, [R0+URZ+0xa0], R2 ;  /* 0x0000a002000085a7 */ /* 0x000f2400080010ff */
[----:B----4-:R-:W-:Y:S05]  /*8ff0*/  @!P0 BRA `(.L_x_188) ;  /* 0xfffffffc00f08947 */ /* 0x010fea000383ffff */
[----:B------:R-:W-:Y:S05]  /*9000*/  BRA `(.L_x_189) ;  /* 0xffffffc000a87947 */ /* 0x000fea000383ffff */
.L_x_92:
[----:B---3--:R-:W-:-:S07]  /*9010*/  MOV R0, UR21 ;  /* 0x0000001500007c02 */ /* 0x008fce0008000f00 */
.L_x_190:
[----:B---3--:R3:W4:Y:S02]  /*9020*/  SYNCS.PHASECHK.TRANS64.TRYWAIT P0, [R0+URZ+0xa8], R2 ;  /* 0x0000a802000075a7 */ /* 0x00872400080011ff */
[----:B----4-:R-:W-:Y:S05]  /*9030*/  @!P0 NANOSLEEP.SYNCS 0x989680 ;  /* 0x009896800000895d */ /* 0x010fea0003900000 */
[----:B------:R-:W4:Y:S02]  /*9040*/  @!P0 SYNCS.PHASECHK.TRANS64 P0, [R0+URZ+0xa8], R2 ;  /* 0x0000a802000085a7 */ /* 0x000f2400080010ff */
[----:B----4-:R-:W-:Y:S05]  /*9050*/  @!P0 BRA `(.L_x_190) ;  /* 0xfffffffc00f08947 */ /* 0x010fea000383ffff */
[----:B------:R-:W-:Y:S05]  /*9060*/  BRA `(.L_x_191) ;  /* 0xffffffc000987947 */ /* 0x000fea000383ffff */
.L_x_93:
[----:B---3--:R-:W-:-:S07]  /*9070*/  MOV R0, UR21 ;  /* 0x0000001500007c02 */ /* 0x008fce0008000f00 */
.L_x_192:
[----:B---3--:R3:W4:Y:S02]  /*9080*/  SYNCS.PHASECHK.TRANS64.TRYWAIT P0, [R0+URZ+0xb0], R2 ;  /* 0x0000b002000075a7 */ /* 0x00872400080011ff */
[----:B----4-:R-:W-:Y:S05]  /*9090*/  @!P0 NANOSLEEP.SYNCS 0x989680 ;  /* 0x009896800000895d */ /* 0x010fea0003900000 */
[----:B------:R-:W4:Y:S02]  /*90a0*/  @!P0 SYNCS.PHASECHK.TRANS64 P0, [R0+URZ+0xb0], R2 ;  /* 0x0000b002000085a7 */ /* 0x000f2400080010ff */
[----:B----4-:R-:W-:Y:S05]  /*90b0*/  @!P0 BRA `(.L_x_192) ;  /* 0xfffffffc00f08947 */ /* 0x010fea000383ffff */
[----:B------:R-:W-:Y:S05]  /*90c0*/  BRA `(.L_x_193) ;  /* 0xffffffc000887947 */ /* 0x000fea000383ffff */
.L_x_95:
[----:B-1----:R1:W2:Y:S02]  /*90d0*/  SYNCS.PHASECHK.TRANS64.TRYWAIT P0, [R3+URZ+0xd0], R0 ;  /* 0x0000d000030075a7 */ /* 0x0022a400080011ff */
[----:B--2---:R-:W-:Y:S05]  /*90e0*/  @!P0 NANOSLEEP.SYNCS 0x989680 ;  /* 0x009896800000895d */ /* 0x004fea0003900000 */
[----:B------:R-:W2:Y:S02]  /*90f0*/  @!P0 SYNCS.PHASECHK.TRANS64 P0, [R3+URZ+0xd0], R0 ;  /* 0x0000d000030085a7 */ /* 0x000ea400080010ff */
[----:B--2---:R-:W-:Y:S05]  /*9100*/  @!P0 BRA `(.L_x_95) ;  /* 0xfffffffc00f08947 */ /* 0x004fea000383ffff */
[----:B------:R-:W-:Y:S05]  /*9110*/  BRA `(.L_x_194) ;  /* 0xffffffc400587947 */ /* 0x000fea000383ffff */
.L_x_106:
[----:B-1----:R-:W-:Y:S04]  /*9120*/  MOV R0, UR44 ;  /* 0x0000002c00007c02 */ /* 0x002fe80008000f00 */
[----:B------:R1:W2:Y:S03]  /*9130*/  SYNCS.PHASECHK.TRANS64.TRYWAIT P1, [R0+URZ+0x80], R3 ;  /* 0x00008003000075a7 */ /* 0x0002a600080211ff */
[----:B--2---:R-:W-:Y:S05]  /*9140*/  @!P1 NANOSLEEP.SYNCS 0x989680 ;  /* 0x009896800000995d */ /* 0x004fea0003900000 */
[----:B------:R-:W2:Y:S02]  /*9150*/  @!P1 SYNCS.PHASECHK.TRANS64 P1, [R0+URZ+0x80], R3 ;  /* 0x00008003000095a7 */ /* 0x000ea400080210ff */
[----:B--2---:R-:W-:Y:S05]  /*9160*/  @!P1 BRA `(.L_x_106) ;  /* 0xfffffffc00ec9947 */ /* 0x004fea000383ffff */
[----:B------:R-:W-:Y:S05]  /*9170*/  BRA `(.L_x_105) ;  /* 0xffffffd000ec7947 */ /* 0x000fea000383ffff */
.L_x_108:
[----:B-1----:R1:W3:Y:S02]  /*9180*/  SYNCS.PHASECHK.TRANS64.TRYWAIT P0, [R71+URZ+0xf0], R2 ;  /* 0x0000f002470075a7 */ /* 0x0022e400080011ff */
[----:B---3--:R-:W-:Y:S05]  /*9190*/  @!P0 NANOSLEEP.SYNCS 0x989680 ;  /* 0x009896800000895d */ /* 0x008fea0003900000 */
[----:B------:R-:W3:Y:S02]  /*91a0*/  @!P0 SYNCS.PHASECHK.TRANS64 P0, [R71+URZ+0xf0], R2 ;  /* 0x0000f002470085a7 */ /* 0x000ee400080010ff */
[----:B---3--:R-:W-:Y:S05]  /*91b0*/  @!P0 BRA `(.L_x_108) ;  /* 0xfffffffc00f08947 */ /* 0x008fea000383ffff */
[----:B------:R-:W-:Y:S05]  /*91c0*/  BRA `(.L_x_107) ;  /* 0xffffffd400187947 */ /* 0x000fea000383ffff */
.L_x_117:
[----:B-1----:R1:W2:Y:S02]  /*91d0*/  SYNCS.PHASECHK.TRANS64.TRYWAIT P0, [R2+URZ+0x80], R0 ;  /* 0x00008000020075a7 */ /* 0x0022a400080011ff */
[----:B--2---:R-:W-:Y:S05]  /*91e0*/  @!P0 NANOSLEEP.SYNCS 0x989680 ;  /* 0x009896800000895d */ /* 0x004fea0003900000 */
[----:B------:R-:W2:Y:S02]  /*91f0*/  @!P0 SYNCS.PHASECHK.TRANS64 P0, [R2+URZ+0x80], R0 ;  /* 0x00008000020085a7 */ /* 0x000ea400080010ff */
[----:B--2---:R-:W-:Y:S05]  /*9200*/  @!P0 BRA `(.L_x_117) ;  /* 0xfffffffc00f08947 */ /* 0x004fea000383ffff */
[----:B------:R-:W-:Y:S05]  /*9210*/  BRA `(.L_x_116) ;  /* 0xffffffd800bc7947 */ /* 0x000fea000383ffff */
.L_x_125:
[----:B-1----:R1:W2:Y:S02]  /*9220*/  SYNCS.PHASECHK.TRANS64.TRYWAIT P0, [R0+URZ+0x80], R5 ;  /* 0x00008005000075a7 */ /* 0x0022a400080011ff */
[----:B--2---:R-:W-:Y:S05]  /*9230*/  @!P0 NANOSLEEP.SYNCS 0x989680 ;  /* 0x009896800000895d */ /* 0x004fea0003900000 */
[----:B------:R-:W2:Y:S02]  /*9240*/  @!P0 SYNCS.PHASECHK.TRANS64 P0, [R0+URZ+0x80], R5 ;  /* 0x00008005000085a7 */ /* 0x000ea400080010ff */
[----:B--2---:R-:W-:Y:S05]  /*9250*/  @!P0 BRA `(.L_x_125) ;  /* 0xfffffffc00f08947 */ /* 0x004fea000383ffff */
[----:B------:R-:W-:Y:S05]  /*9260*/  BRA `(.L_x_124) ;  /* 0xffffffe000847947 */ /* 0x000fea000383ffff */
.L_x_133:
[----:B--2---:R2:W3:Y:S02]  /*9270*/  SYNCS.PHASECHK.TRANS64.TRYWAIT P0, [R2+URZ+0x80], R0 ;  /* 0x00008000020075a7 */ /* 0x0044e400080011ff */
[----:B---3--:R-:W-:Y:S05]  /*9280*/  @!P0 NANOSLEEP.SYNCS 0x989680 ;  /* 0x009896800000895d */ /* 0x008fea0003900000 */
[----:B------:R-:W3:Y:S02]  /*9290*/  @!P0 SYNCS.PHASECHK.TRANS64 P0, [R2+URZ+0x80], R0 ;  /* 0x00008000020085a7 */ /* 0x000ee400080010ff */
[----:B---3--:R-:W-:Y:S05]  /*92a0*/  @!P0 BRA `(.L_x_133) ;  /* 0xfffffffc00f08947 */ /* 0x008fea000383ffff */
[----:B------:R-:W-:Y:S05]  /*92b0*/  BRA `(.L_x_132) ;  /* 0xffffffe800487947 */ /* 0x000fea000383ffff */
        .weak           $__internal_0_$__cuda_sm10x_tcgen05_guardrail_trap_col_being_dealloced_not_returned_by_alloc
        .type           $__internal_0_$__cuda_sm10x_tcgen05_guardrail_trap_col_being_dealloced_not_returned_by_alloc,@function
        .size           $__internal_0_$__cuda_sm10x_tcgen05_guardrail_trap_col_being_dealloced_not_returned_by_alloc,($__internal_1_$__cuda_sm10x_tcgen05_guardrail_trap_phase_invalid_during_alloc - $__internal_0_$__cuda_sm10x_tcgen05_guardrail_trap_col_being_dealloced_not_returned_by_alloc)
$__internal_0_$__cuda_sm10x_tcgen05_guardrail_trap_col_being_dealloced_not_returned_by_alloc:
[----:B------:R-:W-:Y:S05]  /*92c0*/  BPT.TRAP 0x1 ;  /* 0x000000040000795c */ /* 0x000fea0000300000 */
[----:B------:R-:W-:-:S04]  /*92d0*/  HFMA2 R3, -RZ, RZ, 0, 0 ;  /* 0x00000000ff037431 */ /* 0x000fc800000001ff */
[----:B------:R-:W-:Y:S05]  /*92e0*/  RET.REL.NODEC R2 `(_ZN7cutlass13device_kernelINS_4gemm6kernel13GemmUniversalIN4cute5tupleIJiiiiEEENS1_10collective13CollectiveMmaINS1_35MainloopSm100TmaUmmaWarpSpecializedILi8ELi2ELi4ENS5_IJNS4_1CILi1EEENSA_ILi4EEESB_EEEEENS5_IJNSA_ILi64EEENSA_ILi128EEENSA_ILi32EEEEEEfNS5_IJlSB_lEEEfSJ_NS4_8TiledMMAINS4_8MMA_AtomIJNS4_17SM100_MMA_TF32_SSINS_10tfloat32_tESN_fLi64ELi128ELNS4_4UMMA5MajorE0ELSP_0ELNSO_7ScaleInE0ELSQ_0EEEEEENS4_6LayoutINS5_IJSB_SB_SB_EEENS5_IJNSA_ILi0EEESV_SV_EEEEENS5_IJNS4_10UnderscoreESY_SY_EEEEENS4_23SM90_TMA_LOAD_MULTICASTENS4_14ComposedLayoutINS4_7SwizzleILi3ELi4ELi3EEENS4_18smem_ptr_flag_bitsILi32EEENST_INS5_IJNSA_ILi8EEESH_EEENS5_IJSH_SB_EEEEEEEvNS4_8identityENS4_13SM90_TMA_LOADES1B_vS1C_EENS_8epilogue10collective18CollectiveEpilogueINS1F_23Sm100TmaWarpSpecializedILi4ELi2ELi16ELb1ELb0EEEJSI_NS5_IJNST_ISF_SB_EENST_ISH_SB_EEEEEfSJ_fSJ_NS1F_6fusion15FusionCallbacksIS1J_NS1N_17LinearCombinationIffffLNS_15FloatRoundStyleE2EEESI_S1M_JEEENS4_5SM1004TMEM4LOAD26SM100_TMEM_LOAD_16dp128b8xES1D_S1B_NS4_17SM75_U32x4_LDSM_NENS4_14SM90_TMA_STOREES1B_NS4_17SM90_U32x4_STSM_NENS4_39AutoVectorizingCopyWithAssumedAlignmentILi128EEEEEEvvEEEEvNT_6ParamsE) ;  /* 0xffffff6c02447950 */ /* 0x000fea0003c3ffff */
        .weak           $__internal_1_$__cuda_sm10x_tcgen05_guardrail_trap_phase_invalid_during_alloc
        .type           $__internal_1_$__cuda_sm10x_tcgen05_guardrail_trap_phase_invalid_during_alloc,@function
        .size           $__internal_1_$__cuda_sm10x_tcgen05_guardrail_trap_phase_invalid_during_alloc,($__internal_2_$__cuda_sm10x_tcgen05_guardrail_trap_unallocated_columns_being_dealloced - $__internal_1_$__cuda_sm10x_tcgen05_guardrail_trap_phase_invalid_during_alloc)
$__internal_1_$__cuda_sm10x_tcgen05_guardrail_trap_phase_invalid_during_alloc:
[----:B------:R-:W-:Y:S05]  /*92f0*/  BPT.TRAP 0x1 ;  /* 0x000000040000795c */ /* 0x000fea0000300000 */
[----:B------:R-:W-:-:S04]  /*9300*/  MOV R5, 0x0 ;  /* 0x0000000000057802 */ /* 0x000fc80000000f00 */
[----:B------:R-:W-:Y:S05]  /*9310*/  RET.REL.NODEC R4 `(_ZN7cutlass13device_kernelINS_4gemm6kernel13GemmUniversalIN4cute5tupleIJiiiiEEENS1_10collective13CollectiveMmaINS1_35MainloopSm100TmaUmmaWarpSpecializedILi8ELi2ELi4ENS5_IJNS4_1CILi1EEENSA_ILi4EEESB_EEEEENS5_IJNSA_ILi64EEENSA_ILi128EEENSA_ILi32EEEEEEfNS5_IJlSB_lEEEfSJ_NS4_8TiledMMAINS4_8MMA_AtomIJNS4_17SM100_MMA_TF32_SSINS_10tfloat32_tESN_fLi64ELi128ELNS4_4UMMA5MajorE0ELSP_0ELNSO_7ScaleInE0ELSQ_0EEEEEENS4_6LayoutINS5_IJSB_SB_SB_EEENS5_IJNSA_ILi0EEESV_SV_EEEEENS5_IJNS4_10UnderscoreESY_SY_EEEEENS4_23SM90_TMA_LOAD_MULTICASTENS4_14ComposedLayoutINS4_7SwizzleILi3ELi4ELi3EEENS4_18smem_ptr_flag_bitsILi32EEENST_INS5_IJNSA_ILi8EEESH_EEENS5_IJSH_SB_EEEEEEEvNS4_8identityENS4_13SM90_TMA_LOADES1B_vS1C_EENS_8epilogue10collective18CollectiveEpilogueINS1F_23Sm100TmaWarpSpecializedILi4ELi2ELi16ELb1ELb0EEEJSI_NS5_IJNST_ISF_SB_EENST_ISH_SB_EEEEEfSJ_fSJ_NS1F_6fusion15FusionCallbacksIS1J_NS1N_17LinearCombinationIffffLNS_15FloatRoundStyleE2EEESI_S1M_JEEENS4_5SM1004TMEM4LOAD26SM100_TMEM_LOAD_16dp128b8xES1D_S1B_NS4_17SM75_U32x4_LDSM_NENS4_14SM90_TMA_STOREES1B_NS4_17SM90_U32x4_STSM_NENS4_39AutoVectorizingCopyWithAssumedAlignmentILi128EEEEEEvvEEEEvNT_6ParamsE) ;  /* 0xffffff6c04387950 */ /* 0x000fea0003c3ffff */
        .weak           $__internal_2_$__cuda_sm10x_tcgen05_guardrail_trap_unallocated_columns_being_dealloced
        .type           $__internal_2_$__cuda_sm10x_tcgen05_guardrail_trap_unallocated_columns_being_dealloced,@function
        .size           $__internal_2_$__cuda_sm10x_tcgen05_guardrail_trap_unallocated_columns_being_dealloced,(.L_x_196 - $__internal_2_$__cuda_sm10x_tcgen05_guardrail_trap_unallocated_columns_being_dealloced)
$__internal_2_$__cuda_sm10x_tcgen05_guardrail_trap_unallocated_columns_being_dealloced:
[----:B------:R-:W-:Y:S05]  /*9320*/  BPT.TRAP 0x1 ;  /* 0x000000040000795c */ /* 0x000fea0000300000 */
[----:B------:R-:W-:-:S04]  /*9330*/  HFMA2 R3, -RZ, RZ, 0, 0 ;  /* 0x00000000ff037431 */ /* 0x000fc800000001ff */
[----:B------:R-:W-:Y:S05]  /*9340*/  RET.REL.NODEC R2 `(_ZN7cutlass13device_kernelINS_4gemm6kernel13GemmUniversalIN4cute5tupleIJiiiiEEENS1_10collective13CollectiveMmaINS1_35MainloopSm100TmaUmmaWarpSpecializedILi8ELi2ELi4ENS5_IJNS4_1CILi1EEENSA_ILi4EEESB_EEEEENS5_IJNSA_ILi64EEENSA_ILi128EEENSA_ILi32EEEEEEfNS5_IJlSB_lEEEfSJ_NS4_8TiledMMAINS4_8MMA_AtomIJNS4_17SM100_MMA_TF32_SSINS_10tfloat32_tESN_fLi64ELi128ELNS4_4UMMA5MajorE0ELSP_0ELNSO_7ScaleInE0ELSQ_0EEEEEENS4_6LayoutINS5_IJSB_SB_SB_EEENS5_IJNSA_ILi0EEESV_SV_EEEEENS5_IJNS4_10UnderscoreESY_SY_EEEEENS4_23SM90_TMA_LOAD_MULTICASTENS4_14ComposedLayoutINS4_7SwizzleILi3ELi4ELi3EEENS4_18smem_ptr_flag_bitsILi32EEENST_INS5_IJNSA_ILi8EEESH_EEENS5_IJSH_SB_EEEEEEEvNS4_8identityENS4_13SM90_TMA_LOADES1B_vS1C_EENS_8epilogue10collective18CollectiveEpilogueINS1F_23Sm100TmaWarpSpecializedILi4ELi2ELi16ELb1ELb0EEEJSI_NS5_IJNST_ISF_SB_EENST_ISH_SB_EEEEEfSJ_fSJ_NS1F_6fusion15FusionCallbacksIS1J_NS1N_17LinearCombinationIffffLNS_15FloatRoundStyleE2EEESI_S1M_JEEENS4_5SM1004TMEM4LOAD26SM100_TMEM_LOAD_16dp128b8xES1D_S1B_NS4_17SM75_U32x4_LDSM_NENS4_14SM90_TMA_STOREES1B_NS4_17SM90_U32x4_STSM_NENS4_39AutoVectorizingCopyWithAssumedAlignmentILi128EEEEEEvvEEEEvNT_6ParamsE) ;  /* 0xffffff6c022c7950 */ /* 0x000fea0003c3ffff */
.L_x_195:
[----:B------:R-:W-:-:S00]  /*9350*/  BRA `(.L_x_195) ;  /* 0xfffffffc00fc7947 */ /* 0x000fc0000383ffff */
[----:B------:R-:W-:-:S00]  /*9360*/  NOP ;  /* 0x0000000000007918 */ /* 0x000fc00000000000 */
        /* <DEDUP_REMOVED lines=9> */
.L_x_196:


//--------------------- .nv.global.init           --------------------------
	.section	.nv.global.init,"aw",@progbits
.nv.global.init:
	.type		$str$27,@object
	.size		$str$27,($str$28 - $str$27)
$str$27:
        /*0000*/ 	.byte	0x28, 0x61, 0x64, 0x64, 0x72, 0x65, 0x73, 0x73, 0x20, 0x26, 0x20, 0x6d, 0x61, 0x73, 0x6b, 0x29
        /*0010*/ 	.byte	0x20, 0x3d, 0x3d, 0x20, 0x30, 0x00
	.type		$str$28,@object
	.size		$str$28,($str$26 - $str$28)
$str$28:
        /*0016*/ 	.byte	0x2f, 0x74, 0x6d, 0x70, 0x2f, 0x63, 0x75, 0x74, 0x6c, 0x61, 0x73, 0x73, 0x5f, 0x73, 0x77, 0x65
        /*0026*/ 	.byte	0x65, 0x70, 0x5f, 0x73, 0x72, 0x63, 0x2f, 0x69, 0x6e, 0x63, 0x6c, 0x75, 0x64, 0x65, 0x2f, 0x63
        /*0036*/ 	.byte	0x75, 0x74, 0x65, 0x2f, 0x70, 0x6f, 0x69, 0x6e, 0x74, 0x65, 0x72, 0x5f, 0x66, 0x6c, 0x61, 0x67
        /*0046*/ 	.byte	0x67, 0x65, 0x64, 0x2e, 0x68, 0x70, 0x70, 0x00
	.type		$str$26,@object
	.size		$str$26,($str$25 - $str$26)
$str$26:
        /*004e*/ 	.byte	0x2f, 0x74, 0x6d, 0x70, 0x2f, 0x63, 0x75, 0x74, 0x6c, 0x61, 0x73, 0x73, 0x5f, 0x73, 0x77, 0x65
        /*005e*/ 	.byte	0x65, 0x70, 0x5f, 0x73, 0x72, 0x63, 0x2f, 0x69, 0x6e, 0x63, 0x6c, 0x75, 0x64, 0x65, 0x2f, 0x63
        /*006e*/ 	.byte	0x75, 0x74, 0x65, 0x2f, 0x61, 0x74, 0x6f, 0x6d, 0x2f, 0x63, 0x6f, 0x70, 0x79, 0x5f, 0x74, 0x72
        /*007e*/ 	.byte	0x61, 0x69, 0x74, 0x73, 0x5f, 0x73, 0x6d, 0x31, 0x30, 0x30, 0x2e, 0x68, 0x70, 0x70, 0x00
	.type		$str$25,@object
	.size		$str$25,(__unnamed_1 - $str$25)
$str$25:
        /*008d*/ 	.byte	0x28, 0x28, 0x75, 0x69, 0x6e, 0x74, 0x33, 0x32, 0x5f, 0x74, 0x28, 0x74, 0x68, 0x72, 0x65, 0x61
        /*009d*/ 	.byte	0x64, 0x49, 0x64, 0x78, 0x2e, 0x78, 0x29, 0x20, 0x2f, 0x20, 0x33, 0x32, 0x29, 0x20, 0x25, 0x20
        /*00ad*/ 	.byte	0x34, 0x29, 0x20, 0x3d, 0x3d, 0x20, 0x28, 0x28, 0x28, 0x74, 0x6d, 0x65, 0x6d, 0x5f, 0x61, 0x64
        /*00bd*/ 	.byte	0x64, 0x72, 0x20, 0x3e, 0x3e, 0x20, 0x31, 0x36, 0x29, 0x20, 0x2f, 0x20, 0x33, 0x32, 0x29, 0x20
        /*00cd*/ 	.byte	0x25, 0x20, 0x34, 0x29, 0x00
	.type		__unnamed_1,@object
	.size		__unnamed_1,(__unnamed_2 - __unnamed_1)
__unnamed_1:
        /*00d2*/ 	.byte	0x61, 0x75, 0x74, 0x6f, 0x20, 0x63, 0x75, 0x74, 0x65, 0x3a, 0x3a, 0x61, 0x73, 0x5f, 0x70, 0x6f
        /* <DEDUP_REMOVED lines=23> */
        /*0252*/ 	.byte	0x3c, 0x32, 0x30, 0x34, 0x38, 0x3e, 0x3e, 0x3e, 0x3e, 0x5d, 0x00
	.type		__unnamed_2,@object
	.size		__unnamed_2,(.L_2 - __unnamed_2)
__unnamed_2:
        /* <DEDUP_REMOVED lines=45> */
        /*052d*/ 	.byte	0x3e, 0x3e, 0x3e, 0x5d, 0x00
.L_2:


//--------------------- .nv.shared._ZN7cutlass13device_kernelINS_4gemm6kernel13GemmUniversalIN4cute5tupleIJiiiiEEENS1_10collective13CollectiveMmaINS1_35MainloopSm100TmaUmmaWarpSpecializedILi8ELi2ELi4ENS5_IJNS4_1CILi1EEENSA_ILi4EEESB_EEEEENS5_IJNSA_ILi64EEENSA_ILi128EEENSA_ILi32EEEEEEfNS5_IJlSB_lEEEfSJ_NS4_8TiledMMAINS4_8MMA_AtomIJNS4_17SM100_MMA_TF32_SSINS_10tfloat32_tESN_fLi64ELi128ELNS4_4UMMA5MajorE0ELSP_0ELNSO_7ScaleInE0ELSQ_0EEEEEENS4_6LayoutINS5_IJSB_SB_SB_EEENS5_IJNSA_ILi0EEESV_SV_EEEEENS5_IJNS4_10UnderscoreESY_SY_EEEEENS4_23SM90_TMA_LOAD_MULTICASTENS4_14ComposedLayoutINS4_7SwizzleILi3ELi4ELi3EEENS4_18smem_ptr_flag_bitsILi32EEENST_INS5_IJNSA_ILi8EEESH_EEENS5_IJSH_SB_EEEEEEEvNS4_8identityENS4_13SM90_TMA_LOADES1B_vS1C_EENS_8epilogue10collective18CollectiveEpilogueINS1F_23Sm100TmaWarpSpecializedILi4ELi2ELi16ELb1ELb0EEEJSI_NS5_IJNST_ISF_SB_EENST_ISH_SB_EEEEEfSJ_fSJ_NS1F_6fusion15FusionCallbacksIS1J_NS1N_17LinearCombinationIffffLNS_15FloatRoundStyleE2EEESI_S1M_JEEENS4_5SM1004TMEM4LOAD26SM100_TMEM_LOAD_16dp128b8xES1D_S1B_NS4_17SM75_U32x4_LDSM_NENS4_14SM90_TMA_STOREES1B_NS4_17SM90_U32x4_STSM_NENS4_39AutoVectorizingCopyWithAssumedAlignmentILi128EEEEEEvvEEEEvNT_6ParamsE --------------------------
	.section	.nv.shared._ZN7cutlass13device_kernelINS_4gemm6kernel13GemmUniversalIN4cute5tupleIJiiiiEEENS1_10collective13CollectiveMmaINS1_35MainloopSm100TmaUmmaWarpSpecializedILi8ELi2ELi4ENS5_IJNS4_1CILi1EEENSA_ILi4EEESB_EEEEENS5_IJNSA_ILi64EEENSA_ILi128EEENSA_ILi32EEEEEEfNS5_IJlSB_lEEEfSJ_NS4_8TiledMMAINS4_8MMA_AtomIJNS4_17SM100_MMA_TF32_SSINS_10tfloat32_tESN_fLi64ELi128ELNS4_4UMMA5MajorE0ELSP_0ELNSO_7ScaleInE0ELSQ_0EEEEEENS4_6LayoutINS5_IJSB_SB_SB_EEENS5_IJNSA_ILi0EEESV_SV_EEEEENS5_IJNS4_10UnderscoreESY_SY_EEEEENS4_23SM90_TMA_LOAD_MULTICASTENS4_14ComposedLayoutINS4_7SwizzleILi3ELi4ELi3EEENS4_18smem_ptr_flag_bitsILi32EEENST_INS5_IJNSA_ILi8EEESH_EEENS5_IJSH_SB_EEEEEEEvNS4_8identityENS4_13SM90_TMA_LOADES1B_vS1C_EENS_8epilogue10collective18CollectiveEpilogueINS1F_23Sm100TmaWarpSpecializedILi4ELi2ELi16ELb1ELb0EEEJSI_NS5_IJNST_ISF_SB_EENST_ISH_SB_EEEEEfSJ_fSJ_NS1F_6fusion15FusionCallbacksIS1J_NS1N_17LinearCombinationIffffLNS_15FloatRoundStyleE2EEESI_S1M_JEEENS4_5SM1004TMEM4LOAD26SM100_TMEM_LOAD_16dp128b8xES1D_S1B_NS4_17SM75_U32x4_LDSM_NENS4_14SM90_TMA_STOREES1B_NS4_17SM90_U32x4_STSM_NENS4_39AutoVectorizingCopyWithAssumedAlignmentILi128EEEEEEvvEEEEvNT_6ParamsE,"aw",@nobits
	.sectionflags	@""
	.align	16
	.zero		1024


//--------------------- .nv.shared.reserved.0     --------------------------
	.section	.nv.shared.reserved.0,"aw",@nobits
	.weak		__nv_reservedSMEM_offset_0_alias
	.size		__nv_reservedSMEM_offset_0_alias, 0, 64
	.other		__nv_reservedSMEM_offset_0_alias,@"STO_CUDA_RESERVED_SHARED STV_DEFAULT"
__nv_reservedSMEM_offset_0_alias:
	.zero		0
.nv.shared.reserved.0:
	.zero		64
	.weak		__nv_reservedSMEM_tcgen05_partition
	.type		__nv_reservedSMEM_tcgen05_partition,@object
	.size		__nv_reservedSMEM_tcgen05_partition,(.L_0 - __nv_reservedSMEM_tcgen05_partition)
__nv_reservedSMEM_tcgen05_partition:
	.zero		32
.L_0:


//--------------------- .nv.global                --------------------------
	.section	.nv.global,"aw",@nobits
.nv.global:
	.type		_ZN40_INTERNAL_ac7842a3_4_k_cu_3cdb2597_294484cute1_E,@object
	.size		_ZN40_INTERNAL_ac7842a3_4_k_cu_3cdb2597_294484cute1_E,(_ZN40_INTERNAL_ac7842a3_4_k_cu_3cdb2597_294484cuda3std3__45__cpo6cbeginE - _ZN40_INTERNAL_ac7842a3_4_k_cu_3cdb2597_294484cute1_E)
_ZN40_INTERNAL_ac7842a3_4_k_cu_3cdb2597_294484cute1_E:
	.zero		1
	.type		_ZN40_INTERNAL_ac7842a3_4_k_cu_3cdb2597_294484cuda3std3__45__cpo6cbeginE,@object
	.size		_ZN40_INTERNAL_ac7842a3_4_k_cu_3cdb2597_294484cuda3std3__45__cpo6cbeginE,(_ZN40_INTERNAL_ac7842a3_4_k_cu_3cdb2597_294484cuda3std3__48in_placeE - _ZN40_INTERNAL_ac7842a3_4_k_cu_3cdb2597_294484cuda3std3__45__cpo6cbeginE)
_ZN40_INTERNAL_ac7842a3_4_k_cu_3cdb2597_294484cuda3std3__45__cpo6cbeginE:
	.zero		1
	.type		_ZN40_INTERNAL_ac7842a3_4_k_cu_3cdb2597_294484cuda3std3__48in_placeE,@object
	.size		_ZN40_INTERNAL_ac7842a3_4_k_cu_3cdb2597_294484cuda3std3__48in_placeE,(_ZN40_INTERNAL_ac7842a3_4_k_cu_3cdb2597_294484cuda3std6ranges3__45__cpo9iter_moveE - _ZN40_INTERNAL_ac7842a3_4_k_cu_3cdb2597_294484cuda3std3__48in_placeE)
_ZN40_INTERNAL_ac7842a3_4_k_cu_3cdb2597_294484cuda3std3__48in_placeE:
	.zero		1
	.type		_ZN40_INTERNAL_ac7842a3_4_k_cu_3cdb2597_294484cuda3std6ranges3__45__cpo9iter_moveE,@object
	.size		_ZN40_INTERNAL_ac7842a3_4_k_cu_3cdb2597_294484cuda3std6ranges3__45__cpo9iter_moveE,(_ZN40_INTERNAL_ac7842a3_4_k_cu_3cdb2597_294484cuda3std3__45__cpo5beginE - _ZN40_INTERNAL_ac7842a3_4_k_cu_3cdb2597_294484cuda3std6ranges3__45__cpo9iter_moveE)
_ZN40_INTERNAL_ac7842a3_4_k_cu_3cdb2597_294484cuda3std6ranges3__45__cpo9iter_moveE:
	.zero		1
	.type		_ZN40_INTERNAL_ac7842a3_4_k_cu_3cdb2597_294484cuda3std3__45__cpo5beginE,@object
	.size		_ZN40_INTERNAL_ac7842a3_4_k_cu_3cdb2597_294484cuda3std3__45__cpo5beginE,(_ZN40_INTERNAL_ac7842a3_4_k_cu_3cdb2597_294484cuda3std3__442_GLOBAL__N__ac7842a3_4_k_cu_3cdb2597_294486ignoreE - _ZN40_INTERNAL_ac7842a3_4_k_cu_3cdb2597_294484cuda3std3__45__cpo5beginE)
_ZN40_INTERNAL_ac7842a3_4_k_cu_3cdb2597_294484cuda3std3__45__cpo5beginE:
	.zero		1
	.type		_ZN40_INTERNAL_ac7842a3_4_k_cu_3cdb2597_294484cuda3std3__442_GLOBAL__N__ac7842a3_4_k_cu_3cdb2597_294486ignoreE,@object
	.size		_ZN40_INTERNAL_ac7842a3_4_k_cu_3cdb2597_294484cuda3std3__442_GLOBAL__N__ac7842a3_4_k_cu_3cdb2597_294486ignoreE,(_ZN40_INTERNAL_ac7842a3_4_k_cu_3cdb2597_294484cute7productE - _ZN40_INTERNAL_ac7842a3_4_k_cu_3cdb2597_294484cuda3std3__442_GLOBAL__N__ac7842a3_4_k_cu_3cdb2597_294486ignoreE)
_ZN40_INTERNAL_ac7842a3_4_k_cu_3cdb2597_294484cuda3std3__442_GLOBAL__N__ac7842a3_4_k_cu_3cdb2597_294486ignoreE:
	.zero		1
	.type		_ZN40_INTERNAL_ac7842a3_4_k_cu_3cdb2597_294484cute7productE,@object
	.size		_ZN40_INTERNAL_ac7842a3_4_k_cu_3cdb2597_294484cute7productE,(_ZN40_INTERNAL_ac7842a3_4_k_cu_3cdb2597_294484cuda3std3__45__cpo3endE - _ZN40_INTERNAL_ac7842a3_4_k_cu_3cdb2597_294484cute7productE)
_ZN40_INTERNAL_ac7842a3_4_k_cu_3cdb2597_294484cute7productE:
	.zero		1
	.type		_ZN40_INTERNAL_ac7842a3_4_k_cu_3cdb2597_294484cuda3std3__45__cpo3endE,@object
	.size		_ZN40_INTERNAL_ac7842a3_4_k_cu_3cdb2597_294484cuda3std3__45__cpo3endE,(_ZN40_INTERNAL_ac7842a3_4_k_cu_3cdb2597_294484cuda3std3__419piecewise_constructE - _ZN40_INTERNAL_ac7842a3_4_k_cu_3cdb2597_294484cuda3std3__45__cpo3endE)
_ZN40_INTERNAL_ac7842a3_4_k_cu_3cdb2597_294484cuda3std3__45__cpo3endE:
	.zero		1
	.type		_ZN40_INTERNAL_ac7842a3_4_k_cu_3cdb2597_294484cuda3std3__419piecewise_constructE,@object
	.size		_ZN40_INTERNAL_ac7842a3_4_k_cu_3cdb2597_294484cuda3std3__419piecewise_constructE,(_ZN40_INTERNAL_ac7842a3_4_k_cu_3cdb2597_294484cuda3std3__45__cpo4cendE - _ZN40_INTERNAL_ac7842a3_4_k_cu_3cdb2597_294484cuda3std3__419piecewise_constructE)
_ZN40_INTERNAL_ac7842a3_4_k_cu_3cdb2597_294484cuda3std3__419piecewise_constructE:
	.zero		1
	.type		_ZN40_INTERNAL_ac7842a3_4_k_cu_3cdb2597_294484cuda3std3__45__cpo4cendE,@object
	.size		_ZN40_INTERNAL_ac7842a3_4_k_cu_3cdb2597_294484cuda3std3__45__cpo4cendE,(_ZN40_INTERNAL_ac7842a3_4_k_cu_3cdb2597_294484cuda3std6ranges3__45__cpo4swapE - _ZN40_INTERNAL_ac7842a3_4_k_cu_3cdb2597_294484cuda3std3__45__cpo4cendE)
_ZN40_INTERNAL_ac7842a3_4_k_cu_3cdb2597_294484cuda3std3__45__cpo4cendE:
	.zero		1
	.type		_ZN40_INTERNAL_ac7842a3_4_k_cu_3cdb2597_294484cuda3std6ranges3__45__cpo4swapE,@object
	.size		_ZN40_INTERNAL_ac7842a3_4_k_cu_3cdb2597_294484cuda3std6ranges3__45__cpo4swapE,(.L_10 - _ZN40_INTERNAL_ac7842a3_4_k_cu_3cdb2597_294484cuda3std6ranges3__45__cpo4swapE)
_ZN40_INTERNAL_ac7842a3_4_k_cu_3cdb2597_294484cuda3std6ranges3__45__cpo4swapE:
	.zero		1
.L_10:


//--------------------- .nv.constant0._ZN7cutlass13device_kernelINS_4gemm6kernel13GemmUniversalIN4cute5tupleIJiiiiEEENS1_10collective13CollectiveMmaINS1_35MainloopSm100TmaUmmaWarpSpecializedILi8ELi2ELi4ENS5_IJNS4_1CILi1EEENSA_ILi4EEESB_EEEEENS5_IJNSA_ILi64EEENSA_ILi128EEENSA_ILi32EEEEEEfNS5_IJlSB_lEEEfSJ_NS4_8TiledMMAINS4_8MMA_AtomIJNS4_17SM100_MMA_TF32_SSINS_10tfloat32_tESN_fLi64ELi128ELNS4_4UMMA5MajorE0ELSP_0ELNSO_7ScaleInE0ELSQ_0EEEEEENS4_6LayoutINS5_IJSB_SB_SB_EEENS5_IJNSA_ILi0EEESV_SV_EEEEENS5_IJNS4_10UnderscoreESY_SY_EEEEENS4_23SM90_TMA_LOAD_MULTICASTENS4_14ComposedLayoutINS4_7SwizzleILi3ELi4ELi3EEENS4_18smem_ptr_flag_bitsILi32EEENST_INS5_IJNSA_ILi8EEESH_EEENS5_IJSH_SB_EEEEEEEvNS4_8identityENS4_13SM90_TMA_LOADES1B_vS1C_EENS_8epilogue10collective18CollectiveEpilogueINS1F_23Sm100TmaWarpSpecializedILi4ELi2ELi16ELb1ELb0EEEJSI_NS5_IJNST_ISF_SB_EENST_ISH_SB_EEEEEfSJ_fSJ_NS1F_6fusion15FusionCallbacksIS1J_NS1N_17LinearCombinationIffffLNS_15FloatRoundStyleE2EEESI_S1M_JEEENS4_5SM1004TMEM4LOAD26SM100_TMEM_LOAD_16dp128b8xES1D_S1B_NS4_17SM75_U32x4_LDSM_NENS4_14SM90_TMA_STOREES1B_NS4_17SM90_U32x4_STSM_NENS4_39AutoVectorizingCopyWithAssumedAlignmentILi128EEEEEEvvEEEEvNT_6ParamsE --------------------------
	.section	.nv.constant0._ZN7cutlass13device_kernelINS_4gemm6kernel13GemmUniversalIN4cute5tupleIJiiiiEEENS1_10collective13CollectiveMmaINS1_35MainloopSm100TmaUmmaWarpSpecializedILi8ELi2ELi4ENS5_IJNS4_1CILi1EEENSA_ILi4EEESB_EEEEENS5_IJNSA_ILi64EEENSA_ILi128EEENSA_ILi32EEEEEEfNS5_IJlSB_lEEEfSJ_NS4_8TiledMMAINS4_8MMA_AtomIJNS4_17SM100_MMA_TF32_SSINS_10tfloat32_tESN_fLi64ELi128ELNS4_4UMMA5MajorE0ELSP_0ELNSO_7ScaleInE0ELSQ_0EEEEEENS4_6LayoutINS5_IJSB_SB_SB_EEENS5_IJNSA_ILi0EEESV_SV_EEEEENS5_IJNS4_10UnderscoreESY_SY_EEEEENS4_23SM90_TMA_LOAD_MULTICASTENS4_14ComposedLayoutINS4_7SwizzleILi3ELi4ELi3EEENS4_18smem_ptr_flag_bitsILi32EEENST_INS5_IJNSA_ILi8EEESH_EEENS5_IJSH_SB_EEEEEEEvNS4_8identityENS4_13SM90_TMA_LOADES1B_vS1C_EENS_8epilogue10collective18CollectiveEpilogueINS1F_23Sm100TmaWarpSpecializedILi4ELi2ELi16ELb1ELb0EEEJSI_NS5_IJNST_ISF_SB_EENST_ISH_SB_EEEEEfSJ_fSJ_NS1F_6fusion15FusionCallbacksIS1J_NS1N_17LinearCombinationIffffLNS_15FloatRoundStyleE2EEESI_S1M_JEEENS4_5SM1004TMEM4LOAD26SM100_TMEM_LOAD_16dp128b8xES1D_S1B_NS4_17SM75_U32x4_LDSM_NENS4_14SM90_TMA_STOREES1B_NS4_17SM90_U32x4_STSM_NENS4_39AutoVectorizingCopyWithAssumedAlignmentILi128EEEEEEvvEEEEvNT_6ParamsE,"a",@progbits
	.sectionflags	@""
	.align	4
.nv.constant0._ZN7cutlass13device_kernelINS_4gemm6kernel13GemmUniversalIN4cute5tupleIJiiiiEEENS1_10collective13CollectiveMmaINS1_35MainloopSm100TmaUmmaWarpSpecializedILi8ELi2ELi4ENS5_IJNS4_1CILi1EEENSA_ILi4EEESB_EEEEENS5_IJNSA_ILi64EEENSA_ILi128EEENSA_ILi32EEEEEEfNS5_IJlSB_lEEEfSJ_NS4_8TiledMMAINS4_8MMA_AtomIJNS4_17SM100_MMA_TF32_SSINS_10tfloat32_tESN_fLi64ELi128ELNS4_4UMMA5MajorE0ELSP_0ELNSO_7ScaleInE0ELSQ_0EEEEEENS4_6LayoutINS5_IJSB_SB_SB_EEENS5_IJNSA_ILi0EEESV_SV_EEEEENS5_IJNS4_10UnderscoreESY_SY_EEEEENS4_23SM90_TMA_LOAD_MULTICASTENS4_14ComposedLayoutINS4_7SwizzleILi3ELi4ELi3EEENS4_18smem_ptr_flag_bitsILi32EEENST_INS5_IJNSA_ILi8EEESH_EEENS5_IJSH_SB_EEEEEEEvNS4_8identityENS4_13SM90_TMA_LOADES1B_vS1C_EENS_8epilogue10collective18CollectiveEpilogueINS1F_23Sm100TmaWarpSpecializedILi4ELi2ELi16ELb1ELb0EEEJSI_NS5_IJNST_ISF_SB_EENST_ISH_SB_EEEEEfSJ_fSJ_NS1F_6fusion15FusionCallbacksIS1J_NS1N_17LinearCombinationIffffLNS_15FloatRoundStyleE2EEESI_S1M_JEEENS4_5SM1004TMEM4LOAD26SM100_TMEM_LOAD_16dp128b8xES1D_S1B_NS4_17SM75_U32x4_LDSM_NENS4_14SM90_TMA_STOREES1B_NS4_17SM90_U32x4_STSM_NENS4_39AutoVectorizingCopyWithAssumedAlignmentILi128EEEEEEvvEEEEvNT_6ParamsE:
	.zero		2944


//--------------------- SYMBOLS --------------------------

	.type		.nv.reservedSmem.offset0,@object
	.size		.nv.reservedSmem.offset0,0x4
	.type		.nv.reservedSmem.cap,@object
	.size		.nv.reservedSmem.cap,0x4
	.type		__assertfail,@function
